// auto-generated by cutlass_sweep.gemm — config: {"arch": "sm_90", "cluster_m": 1, "cluster_n": 1, "dtype": "fp16", "dtype_b": "fp16", "layout": "tt", "stages": 3, "tile_k": 64, "tile_m": 128, "tile_n": 128}
#include "cutlass/cutlass.h"
#include "cutlass/gemm/collective/collective_builder.hpp"
#include "cutlass/gemm/device/gemm_universal_adapter.h"
#include "cutlass/gemm/kernel/gemm_universal.hpp"
#include "cutlass/epilogue/collective/collective_builder.hpp"

using ElemA = cutlass::half_t;
using ElemB = cutlass::half_t;
using ElemCD = cutlass::half_t;
using Acc  = float;
using TileShape    = cute::Shape<cute::_128, cute::_128, cute::_64>;
using ClusterShape = cute::Shape<cute::_1, cute::_1, cute::_1>;

using CollectiveEpilogue = typename cutlass::epilogue::collective::CollectiveBuilder<
    cutlass::arch::Sm90, cutlass::arch::OpClassTensorOp,
    TileShape, ClusterShape,
    cutlass::epilogue::collective::EpilogueTileAuto,
    Acc, Acc,
    ElemCD, cutlass::layout::RowMajor, 128 / cutlass::sizeof_bits<ElemCD>::value,
    ElemCD, cutlass::layout::RowMajor, 128 / cutlass::sizeof_bits<ElemCD>::value,
    cutlass::epilogue::collective::EpilogueScheduleAuto
  >::CollectiveOp;

using CollectiveMainloop = typename cutlass::gemm::collective::CollectiveBuilder<
    cutlass::arch::Sm90, cutlass::arch::OpClassTensorOp,
    ElemA, cutlass::layout::ColumnMajor, 128 / cutlass::sizeof_bits<ElemA>::value,
    ElemB, cutlass::layout::ColumnMajor, 128 / cutlass::sizeof_bits<ElemB>::value,
    Acc,
    TileShape, ClusterShape,
    cutlass::gemm::collective::StageCount<3>,
    cutlass::gemm::collective::KernelScheduleAuto
  >::CollectiveOp;

using GemmKernel = cutlass::gemm::kernel::GemmUniversal<
    cute::Shape<int,int,int,int>,
    CollectiveMainloop,
    CollectiveEpilogue
>;
using Gemm = cutlass::gemm::device::GemmUniversalAdapter<GemmKernel>;

// Force the device kernel symbol into the cubin without needing a host main.
auto* _anchor = &cutlass::device_kernel<GemmKernel>;


// ===== COMPILED SASS (sm_90a) =====

	.target	sm_90a

	.elftype	@"ET_EXEC"


//--------------------- .note.nv.tkinfo           --------------------------
	.section	.note.nv.tkinfo,"",@"SHT_NOTE"
	.sectionflags	@"SHF_NOTE_NV_TKINFO"
	.tkinfo
        /*0018*/ 	.word	0x00000002
        /*0030*/ 	.string	""
        /*0030*/ 	.string	"ptxas"
        /*0030*/ 	.string	"Cuda compilation tools, release 13.0, V13.0.88"
        /*0030*/ 	.string	"Build cuda_13.0.r13.0/compiler.36424714_0"
        /*0030*/ 	.string	"-arch sm_90a -m 64 "



//--------------------- .note.nv.cuinfo           --------------------------
	.section	.note.nv.cuinfo,"",@"SHT_NOTE"
	.sectionflags	@"SHF_NOTE_NV_CUINFO"
        /*0018*/ 	.short	0x0002
        /*001a*/ 	.short	0x005a
        /*001c*/ 	.short	0x0082
	.zero		2


//--------------------- .nv.info                  --------------------------
	.section	.nv.info,"",@"SHT_CUDA_INFO"
	.align	4


	//----- nvinfo : EIATTR_REGCOUNT
	.align		4
        /*0000*/ 	.byte	0x04, 0x2f
        /*0002*/ 	.short	(.L_15 - .L_14)
	.align		4
.L_14:
        /*0004*/ 	.word	index@(_ZN7cutlass13device_kernelINS_4gemm6kernel13GemmUniversalIN4cute5tupleIJiiiiEEENS1_10collective13CollectiveMmaINS1_34MainloopSm90TmaGmmaWarpSpecializedILi3ENS5_IJNS4_1CILi1EEESB_SB_EEENS1_35KernelTmaWarpSpecializedCooperativeEEENS5_IJNSA_ILi128EEESF_NSA_ILi64EEEEEENS_6half_tENS5_IJSB_llEEESI_NS5_IJlSB_lEEENS4_8TiledMMAINS4_8MMA_AtomIJNS4_4SM904GMMA26MMA_64x128x16_F32F16F16_SSILNSO_5MajorE1ELSQ_0ELNSO_7ScaleInE1ELSR_1EEEEEENS4_6LayoutINS5_IJNSA_ILi2EEESB_SB_EEENS5_IJSB_NSA_ILi0EEESX_EEEEENS5_IJNS4_10UnderscoreES10_S10_EEEEENS4_13SM90_TMA_LOADENS4_14ComposedLayoutINS4_7SwizzleILi3ELi4ELi3EEENS4_18smem_ptr_flag_bitsILi16EEENSU_INS5_IJSG_NSA_ILi8EEEEEENS5_IJSB_SG_EEEEEEEvNS4_8identityES13_NS14_IS16_S18_NSU_INS5_IJS19_SG_EEENS5_IJSG_SB_EEEEEEEvS1E_EENS_8epilogue10collective6detail29Sm90TmaWarpSpecializedAdapterINS1L_15DefaultEpilogueISI_SK_SK_NS1K_6thread17LinearCombinationISI_Li1EffLNS1P_9ScaleType4KindE0ELNS_15FloatRoundStyleE2ESI_EENS1_15EpilogueDefaultEEEEEvvEEEEvNT_6ParamsE)
        /*0008*/ 	.word	0x000000a8


	//----- nvinfo : EIATTR_FRAME_SIZE
	.align		4
.L_15:
        /*000c*/ 	.byte	0x04, 0x11
        /*000e*/ 	.short	(.L_17 - .L_16)
	.align		4
.L_16:
        /*0010*/ 	.word	index@(_ZN7cutlass13device_kernelINS_4gemm6kernel13GemmUniversalIN4cute5tupleIJiiiiEEENS1_10collective13CollectiveMmaINS1_34MainloopSm90TmaGmmaWarpSpecializedILi3ENS5_IJNS4_1CILi1EEESB_SB_EEENS1_35KernelTmaWarpSpecializedCooperativeEEENS5_IJNSA_ILi128EEESF_NSA_ILi64EEEEEENS_6half_tENS5_IJSB_llEEESI_NS5_IJlSB_lEEENS4_8TiledMMAINS4_8MMA_AtomIJNS4_4SM904GMMA26MMA_64x128x16_F32F16F16_SSILNSO_5MajorE1ELSQ_0ELNSO_7ScaleInE1ELSR_1EEEEEENS4_6LayoutINS5_IJNSA_ILi2EEESB_SB_EEENS5_IJSB_NSA_ILi0EEESX_EEEEENS5_IJNS4_10UnderscoreES10_S10_EEEEENS4_13SM90_TMA_LOADENS4_14ComposedLayoutINS4_7SwizzleILi3ELi4ELi3EEENS4_18smem_ptr_flag_bitsILi16EEENSU_INS5_IJSG_NSA_ILi8EEEEEENS5_IJSB_SG_EEEEEEEvNS4_8identityES13_NS14_IS16_S18_NSU_INS5_IJS19_SG_EEENS5_IJSG_SB_EEEEEEEvS1E_EENS_8epilogue10collective6detail29Sm90TmaWarpSpecializedAdapterINS1L_15DefaultEpilogueISI_SK_SK_NS1K_6thread17LinearCombinationISI_Li1EffLNS1P_9ScaleType4KindE0ELNS_15FloatRoundStyleE2ESI_EENS1_15EpilogueDefaultEEEEEvvEEEEvNT_6ParamsE)
        /*0014*/ 	.word	0x00000000


	//----- nvinfo : EIATTR_MIN_STACK_SIZE
	.align		4
.L_17:
        /*0018*/ 	.byte	0x04, 0x12
        /*001a*/ 	.short	(.L_19 - .L_18)
	.align		4
.L_18:
        /*001c*/ 	.word	index@(_ZN7cutlass13device_kernelINS_4gemm6kernel13GemmUniversalIN4cute5tupleIJiiiiEEENS1_10collective13CollectiveMmaINS1_34MainloopSm90TmaGmmaWarpSpecializedILi3ENS5_IJNS4_1CILi1EEESB_SB_EEENS1_35KernelTmaWarpSpecializedCooperativeEEENS5_IJNSA_ILi128EEESF_NSA_ILi64EEEEEENS_6half_tENS5_IJSB_llEEESI_NS5_IJlSB_lEEENS4_8TiledMMAINS4_8MMA_AtomIJNS4_4SM904GMMA26MMA_64x128x16_F32F16F16_SSILNSO_5MajorE1ELSQ_0ELNSO_7ScaleInE1ELSR_1EEEEEENS4_6LayoutINS5_IJNSA_ILi2EEESB_SB_EEENS5_IJSB_NSA_ILi0EEESX_EEEEENS5_IJNS4_10UnderscoreES10_S10_EEEEENS4_13SM90_TMA_LOADENS4_14ComposedLayoutINS4_7SwizzleILi3ELi4ELi3EEENS4_18smem_ptr_flag_bitsILi16EEENSU_INS5_IJSG_NSA_ILi8EEEEEENS5_IJSB_SG_EEEEEEEvNS4_8identityES13_NS14_IS16_S18_NSU_INS5_IJS19_SG_EEENS5_IJSG_SB_EEEEEEEvS1E_EENS_8epilogue10collective6detail29Sm90TmaWarpSpecializedAdapterINS1L_15DefaultEpilogueISI_SK_SK_NS1K_6thread17LinearCombinationISI_Li1EffLNS1P_9ScaleType4KindE0ELNS_15FloatRoundStyleE2ESI_EENS1_15EpilogueDefaultEEEEEvvEEEEvNT_6ParamsE)
        /*0020*/ 	.word	0x00000000
.L_19:


//--------------------- .nv.compat                --------------------------
	.section	.nv.compat,"",@"SHT_CUDA_COMPAT_INFO"
	.align	4
        /*0000*/ 	.byte	0x02, 0x09, 0x01, 0x00, 0x02, 0x02, 0x04, 0x00, 0x02, 0x05, 0x05, 0x00, 0x03, 0x07, 0x01, 0x01
        /*0010*/ 	.byte	0x02, 0x03, 0x01, 0x00, 0x02, 0x06, 0x01, 0x00, 0x04, 0x0b, 0x08, 0x00, 0x00, 0x00, 0x00, 0x00
        /*0020*/ 	.byte	0x00, 0x00, 0x00, 0x00


//--------------------- .nv.info._ZN7cutlass13device_kernelINS_4gemm6kernel13GemmUniversalIN4cute5tupleIJiiiiEEENS1_10collective13CollectiveMmaINS1_34MainloopSm90TmaGmmaWarpSpecializedILi3ENS5_IJNS4_1CILi1EEESB_SB_EEENS1_35KernelTmaWarpSpecializedCooperativeEEENS5_IJNSA_ILi128EEESF_NSA_ILi64EEEEEENS_6half_tENS5_IJSB_llEEESI_NS5_IJlSB_lEEENS4_8TiledMMAINS4_8MMA_AtomIJNS4_4SM904GMMA26MMA_64x128x16_F32F16F16_SSILNSO_5MajorE1ELSQ_0ELNSO_7ScaleInE1ELSR_1EEEEEENS4_6LayoutINS5_IJNSA_ILi2EEESB_SB_EEENS5_IJSB_NSA_ILi0EEESX_EEEEENS5_IJNS4_10UnderscoreES10_S10_EEEEENS4_13SM90_TMA_LOADENS4_14ComposedLayoutINS4_7SwizzleILi3ELi4ELi3EEENS4_18smem_ptr_flag_bitsILi16EEENSU_INS5_IJSG_NSA_ILi8EEEEEENS5_IJSB_SG_EEEEEEEvNS4_8identityES13_NS14_IS16_S18_NSU_INS5_IJS19_SG_EEENS5_IJSG_SB_EEEEEEEvS1E_EENS_8epilogue10collective6detail29Sm90TmaWarpSpecializedAdapterINS1L_15DefaultEpilogueISI_SK_SK_NS1K_6thread17LinearCombinationISI_Li1EffLNS1P_9ScaleType4KindE0ELNS_15FloatRoundStyleE2ESI_EENS1_15EpilogueDefaultEEEEEvvEEEEvNT_6ParamsE --------------------------
	.section	.nv.info._ZN7cutlass13device_kernelINS_4gemm6kernel13GemmUniversalIN4cute5tupleIJiiiiEEENS1_10collective13CollectiveMmaINS1_34MainloopSm90TmaGmmaWarpSpecializedILi3ENS5_IJNS4_1CILi1EEESB_SB_EEENS1_35KernelTmaWarpSpecializedCooperativeEEENS5_IJNSA_ILi128EEESF_NSA_ILi64EEEEEENS_6half_tENS5_IJSB_llEEESI_NS5_IJlSB_lEEENS4_8TiledMMAINS4_8MMA_AtomIJNS4_4SM904GMMA26MMA_64x128x16_F32F16F16_SSILNSO_5MajorE1ELSQ_0ELNSO_7ScaleInE1ELSR_1EEEEEENS4_6LayoutINS5_IJNSA_ILi2EEESB_SB_EEENS5_IJSB_NSA_ILi0EEESX_EEEEENS5_IJNS4_10UnderscoreES10_S10_EEEEENS4_13SM90_TMA_LOADENS4_14ComposedLayoutINS4_7SwizzleILi3ELi4ELi3EEENS4_18smem_ptr_flag_bitsILi16EEENSU_INS5_IJSG_NSA_ILi8EEEEEENS5_IJSB_SG_EEEEEEEvNS4_8identityES13_NS14_IS16_S18_NSU_INS5_IJS19_SG_EEENS5_IJSG_SB_EEEEEEEvS1E_EENS_8epilogue10collective6detail29Sm90TmaWarpSpecializedAdapterINS1L_15DefaultEpilogueISI_SK_SK_NS1K_6thread17LinearCombinationISI_Li1EffLNS1P_9ScaleType4KindE0ELNS_15FloatRoundStyleE2ESI_EENS1_15EpilogueDefaultEEEEEvvEEEEvNT_6ParamsE,"",@"SHT_CUDA_INFO"
	.sectionflags	@""
	.align	4


	//----- nvinfo : EIATTR_CUDA_API_VERSION
	.align		4
        /*0000*/ 	.byte	0x04, 0x37
        /*0002*/ 	.short	(.L_21 - .L_20)
.L_20:
        /*0004*/ 	.word	0x00000082


	//----- nvinfo : EIATTR_KPARAM_INFO
	.align		4
.L_21:
        /*0008*/ 	.byte	0x04, 0x17
        /*000a*/ 	.short	(.L_23 - .L_22)
.L_22:
        /*000c*/ 	.word	0x00000000
        /*0010*/ 	.short	0x0000
        /*0012*/ 	.short	0x0070
        /*0014*/ 	.byte	0x00, 0xf0, 0x01, 0x10


	//----- nvinfo : EIATTR_SPARSE_MMA_MASK
	.align		4
.L_23:
        /*0018*/ 	.byte	0x03, 0x50
        /*001a*/ 	.short	0x0000


	//----- nvinfo : EIATTR_MAXREG_COUNT
	.align		4
        /*001c*/ 	.byte	0x03, 0x1b
        /*001e*/ 	.short	0x00a8


	//----- nvinfo : EIATTR_NUM_BARRIERS
	.align		4
        /*0020*/ 	.byte	0x02, 0x4c
        /*0022*/ 	.byte	0x01
	.zero		1


	//----- nvinfo : EIATTR_EXTERNS
	.align		4
        /*0024*/ 	.byte	0x04, 0x0f
        /*0026*/ 	.short	(.L_25 - .L_24)


	//   ....[0]....
	.align		4
.L_24:
        /*0028*/ 	.word	index@(__assertfail)


	//----- nvinfo : EIATTR_MERCURY_ISA_VERSION
	.align		4
.L_25:
        /*002c*/ 	.byte	0x03, 0x5f
        /*002e*/ 	.short	0x0101


	//----- nvinfo : EIATTR_INT_WARP_WIDE_INSTR_OFFSETS
	.align		4
        /*0030*/ 	.byte	0x04, 0x31
        /*0032*/ 	.short	(.L_27 - .L_26)


	//   ....[0]....
.L_26:
        /*0034*/ 	.word	0x000003d0


	//   ....[1]....
        /*0038*/ 	.word	0x000003e0


	//   ....[2]....
        /*003c*/ 	.word	0x000004a0


	//----- nvinfo : EIATTR_COOP_GROUP_MASK_REGIDS
	.align		4
.L_27:
        /*0040*/ 	.byte	0x04, 0x29
        /*0042*/ 	.short	(.L_29 - .L_28)


	//   ....[0]....
.L_28:
        /*0044*/ 	.word	0xffffffff


	//   ....[1]....
        /*0048*/ 	.word	0xffffffff


	//   ....[2]....
        /*004c*/ 	.word	0xffffffff


	//   ....[3]....
        /*0050*/ 	.word	0xffffffff


	//   ....[4]....
        /*0054*/ 	.word	0xffffffff


	//----- nvinfo : EIATTR_COOP_GROUP_INSTR_OFFSETS
	.align		4
.L_29:
        /*0058*/ 	.byte	0x04, 0x28
        /*005a*/ 	.short	(.L_31 - .L_30)


	//   ....[0]....
.L_30:
        /*005c*/ 	.word	0x00000060


	//   ....[1]....
        /*0060*/ 	.word	0x00000070


	//   ....[2]....
        /*0064*/ 	.word	0x00000130


	//   ....[3]....
        /*0068*/ 	.word	0x000002a0


	//   ....[4]....
        /*006c*/ 	.word	0x000011a0


	//----- nvinfo : EIATTR_REG_RECONFIG
	.align		4
.L_31:
        /*0070*/ 	.byte	0x01, 0x54
	.zero		2


	//----- nvinfo : EIATTR_SYSCALL_OFFSETS
	.align		4
        /*0074*/ 	.byte	0x04, 0x46
        /*0076*/ 	.short	(.L_33 - .L_32)


	//   ....[0]....
.L_32:
        /*0078*/ 	.word	0x00001380


	//----- nvinfo : EIATTR_MBARRIER_INSTR_OFFSETS
	.align		4
.L_33:
        /*007c*/ 	.byte	0x04, 0x39
        /*007e*/ 	.short	(.L_35 - .L_34)


	//   ....[0]....
.L_34:
        /*0080*/ 	.word	0x00000230
        /*0084*/ 	.word	0x000000ff
        /*0088*/ 	.word	0x00000000
        /*008c*/ 	.short	0x0100
        /*008e*/ 	.byte	0x08
	.zero		1


	//   ....[1]....
        /*0090*/ 	.word	0x00000240
        /*0094*/ 	.word	0x000000ff
        /*0098*/ 	.word	0x00000018
        /*009c*/ 	.short	0x0100
        /*009e*/ 	.byte	0x08
	.zero		1


	//   ....[2]....
        /*00a0*/ 	.word	0x00000250
        /*00a4*/ 	.word	0x000000ff
        /*00a8*/ 	.word	0x00000008
        /*00ac*/ 	.short	0x0100
        /*00ae*/ 	.byte	0x08
	.zero		1


	//   ....[3]....
        /*00b0*/ 	.word	0x00000260
        /*00b4*/ 	.word	0x000000ff
        /*00b8*/ 	.word	0x00000020
        /*00bc*/ 	.short	0x0100
        /*00be*/ 	.byte	0x08
	.zero		1


	//   ....[4]....
        /*00c0*/ 	.word	0x00000270
        /*00c4*/ 	.word	0x000000ff
        /*00c8*/ 	.word	0x00000010
        /*00cc*/ 	.short	0x0100
        /*00ce*/ 	.byte	0x08
	.zero		1


	//   ....[5]....
        /*00d0*/ 	.word	0x00000280
        /*00d4*/ 	.word	0x000000ff
        /*00d8*/ 	.word	0x00000028
        /*00dc*/ 	.short	0x0100
        /*00de*/ 	.byte	0x08
	.zero		1


	//   ....[6]....
        /*00e0*/ 	.word	0x00000520
        /*00e4*/ 	.word	0x000000ff
        /*00e8*/ 	.word	0x00000040
        /*00ec*/ 	.short	0x0100
        /*00ee*/ 	.byte	0x08
	.zero		1


	//   ....[7]....
        /*00f0*/ 	.word	0x000005a0
        /*00f4*/ 	.word	0x000000ff
        /*00f8*/ 	.word	0x00000048
        /*00fc*/ 	.short	0x0100
        /*00fe*/ 	.byte	0x08
	.zero		1


	//   ....[8]....
        /*0100*/ 	.word	0x00001400
        /*0104*/ 	.word	0x00000003
        /*0108*/ 	.word	0x00000000
        /*010c*/ 	.short	0x010a
        /*010e*/ 	.byte	0x3f
	.zero		1


	//   ....[9]....
        /*0110*/ 	.word	0x00001460
        /*0114*/ 	.word	0x00000003
        /*0118*/ 	.word	0x00000000
        /*011c*/ 	.short	0x010a
        /*011e*/ 	.byte	0x3f
	.zero		1


	//   ....[10]....
        /*0120*/ 	.word	0x000017b0
        /*0124*/ 	.word	0x000000ff
        /*0128*/ 	.word	0x00000000
        /*012c*/ 	.short	0x010a
        /*012e*/ 	.byte	0x07
	.zero		1


	//   ....[11]....
        /*0130*/ 	.word	0x000017f0
        /*0134*/ 	.word	0x000000ff
        /*0138*/ 	.word	0x00000000
        /*013c*/ 	.short	0x010a
        /*013e*/ 	.byte	0x07
	.zero		1


	//   ....[12]....
        /*0140*/ 	.word	0x00001a50
        /*0144*/ 	.word	0x000000ff
        /*0148*/ 	.word	0x00000000
        /*014c*/ 	.short	0x0101
        /*014e*/ 	.byte	0x07
	.zero		1


	//   ....[13]....
        /*0150*/ 	.word	0x00001c30
        /*0154*/ 	.word	0x000000ff
        /*0158*/ 	.word	0x00000000
        /*015c*/ 	.short	0x0101
        /*015e*/ 	.byte	0x06
	.zero		1


	//   ....[14]....
        /*0160*/ 	.word	0x00006e10
        /*0164*/ 	.word	0x0000000e
        /*0168*/ 	.word	0x00000018
        /*016c*/ 	.short	0x010a
        /*016e*/ 	.byte	0x3f
	.zero		1


	//   ....[15]....
        /*0170*/ 	.word	0x000071e0
        /*0174*/ 	.word	0x00000006
        /*0178*/ 	.word	0x00000048
        /*017c*/ 	.short	0x0101
        /*017e*/ 	.byte	0x3f
	.zero		1


	//   ....[16]....
        /*0180*/ 	.word	0x00007900
        /*0184*/ 	.word	0x00000007
        /*0188*/ 	.word	0x00000000
        /*018c*/ 	.short	0x010a
        /*018e*/ 	.byte	0x3f
	.zero		1


	//   ....[17]....
        /*0190*/ 	.word	0x00007980
        /*0194*/ 	.word	0x00000009
        /*0198*/ 	.word	0x00000000
        /*019c*/ 	.short	0x010a
        /*019e*/ 	.byte	0x3f
	.zero		1


	//   ....[18]....
        /*01a0*/ 	.word	0x00007a10
        /*01a4*/ 	.word	0x00000003
        /*01a8*/ 	.word	0x00000000
        /*01ac*/ 	.short	0x010a
        /*01ae*/ 	.byte	0x3f
	.zero		1


	//   ....[19]....
        /*01b0*/ 	.word	0x00007a70
        /*01b4*/ 	.word	0x00000003
        /*01b8*/ 	.word	0x00000000
        /*01bc*/ 	.short	0x010a
        /*01be*/ 	.byte	0x3f
	.zero		1


	//   ....[20]....
        /*01c0*/ 	.word	0x00007ad0
        /*01c4*/ 	.word	0x00000004
        /*01c8*/ 	.word	0x00000000
        /*01cc*/ 	.short	0x010a
        /*01ce*/ 	.byte	0x3f
	.zero		1


	//   ....[21]....
        /*01d0*/ 	.word	0x00007ba0
        /*01d4*/ 	.word	0x0000000e
        /*01d8*/ 	.word	0x00000018
        /*01dc*/ 	.short	0x010a
        /*01de*/ 	.byte	0x3f
	.zero		1


	//   ....[22]....
        /*01e0*/ 	.word	0x00007c70
        /*01e4*/ 	.word	0x00000007
        /*01e8*/ 	.word	0x00000000
        /*01ec*/ 	.short	0x010a
        /*01ee*/ 	.byte	0x3f
	.zero		1


	//   ....[23]....
        /*01f0*/ 	.word	0x00007cc0
        /*01f4*/ 	.word	0x00000009
        /*01f8*/ 	.word	0x00000000
        /*01fc*/ 	.short	0x010a
        /*01fe*/ 	.byte	0x3f
	.zero		1


	//----- nvinfo : EIATTR_NUM_MBARRIERS
	.align		4
.L_35:
        /*0200*/ 	.byte	0x03, 0x38
        /*0202*/ 	.short	0x0008


	//----- nvinfo : EIATTR_EXIT_INSTR_OFFSETS
	.align		4
        /*0204*/ 	.byte	0x04, 0x1c
        /*0206*/ 	.short	(.L_37 - .L_36)


	//   ....[0]....
.L_36:
        /*0208*/ 	.word	0x00000640


	//   ....[1]....
        /*020c*/ 	.word	0x00000f00


	//   ....[2]....
        /*0210*/ 	.word	0x000064d0


	//   ....[3]....
        /*0214*/ 	.word	0x00006b00


	//   ....[4]....
        /*0218*/ 	.word	0x00007a60


	//----- nvinfo : EIATTR_MAX_THREADS
	.align		4
.L_37:
        /*021c*/ 	.byte	0x04, 0x05
        /*021e*/ 	.short	(.L_39 - .L_38)
.L_38:
        /*0220*/ 	.word	0x00000180
        /*0224*/ 	.word	0x00000001
        /*0228*/ 	.word	0x00000001


	//----- nvinfo : EIATTR_CRS_STACK_SIZE
	.align		4
.L_39:
        /*022c*/ 	.byte	0x04, 0x1e
        /*022e*/ 	.short	(.L_41 - .L_40)
.L_40:
        /*0230*/ 	.word	0x00000000


	//----- nvinfo : EIATTR_CBANK_PARAM_SIZE
	.align		4
.L_41:
        /*0234*/ 	.byte	0x03, 0x19
        /*0236*/ 	.short	0x0470


	//----- nvinfo : EIATTR_PARAM_CBANK
	.align		4
        /*0238*/ 	.byte	0x04, 0x0a
        /*023a*/ 	.short	(.L_43 - .L_42)
	.align		4
.L_42:
        /*023c*/ 	.word	index@(.nv.constant0._ZN7cutlass13device_kernelINS_4gemm6kernel13GemmUniversalIN4cute5tupleIJiiiiEEENS1_10collective13CollectiveMmaINS1_34MainloopSm90TmaGmmaWarpSpecializedILi3ENS5_IJNS4_1CILi1EEESB_SB_EEENS1_35KernelTmaWarpSpecializedCooperativeEEENS5_IJNSA_ILi128EEESF_NSA_ILi64EEEEEENS_6half_tENS5_IJSB_llEEESI_NS5_IJlSB_lEEENS4_8TiledMMAINS4_8MMA_AtomIJNS4_4SM904GMMA26MMA_64x128x16_F32F16F16_SSILNSO_5MajorE1ELSQ_0ELNSO_7ScaleInE1ELSR_1EEEEEENS4_6LayoutINS5_IJNSA_ILi2EEESB_SB_EEENS5_IJSB_NSA_ILi0EEESX_EEEEENS5_IJNS4_10UnderscoreES10_S10_EEEEENS4_13SM90_TMA_LOADENS4_14ComposedLayoutINS4_7SwizzleILi3ELi4ELi3EEENS4_18smem_ptr_flag_bitsILi16EEENSU_INS5_IJSG_NSA_ILi8EEEEEENS5_IJSB_SG_EEEEEEEvNS4_8identityES13_NS14_IS16_S18_NSU_INS5_IJS19_SG_EEENS5_IJSG_SB_EEEEEEEvS1E_EENS_8epilogue10collective6detail29Sm90TmaWarpSpecializedAdapterINS1L_15DefaultEpilogueISI_SK_SK_NS1K_6thread17LinearCombinationISI_Li1EffLNS1P_9ScaleType4KindE0ELNS_15FloatRoundStyleE2ESI_EENS1_15EpilogueDefaultEEEEEvvEEEEvNT_6ParamsE)
        /*0240*/ 	.short	0x0210
        /*0242*/ 	.short	0x0470


	//----- nvinfo : EIATTR_SW_WAR
	.align		4
.L_43:
        /*0244*/ 	.byte	0x04, 0x36
        /*0246*/ 	.short	(.L_45 - .L_44)
.L_44:
        /*0248*/ 	.word	0x00000008
.L_45:


//--------------------- .nv.callgraph             --------------------------
	.section	.nv.callgraph,"",@"SHT_CUDA_CALLGRAPH"
	.align	4
	.sectionentsize	8
	.align		4
        /*0000*/ 	.word	0x00000000
	.align		4
        /*0004*/ 	.word	0xffffffff
	.align		4
        /*0008*/ 	.word	index@(_ZN7cutlass13device_kernelINS_4gemm6kernel13GemmUniversalIN4cute5tupleIJiiiiEEENS1_10collective13CollectiveMmaINS1_34MainloopSm90TmaGmmaWarpSpecializedILi3ENS5_IJNS4_1CILi1EEESB_SB_EEENS1_35KernelTmaWarpSpecializedCooperativeEEENS5_IJNSA_ILi128EEESF_NSA_ILi64EEEEEENS_6half_tENS5_IJSB_llEEESI_NS5_IJlSB_lEEENS4_8TiledMMAINS4_8MMA_AtomIJNS4_4SM904GMMA26MMA_64x128x16_F32F16F16_SSILNSO_5MajorE1ELSQ_0ELNSO_7ScaleInE1ELSR_1EEEEEENS4_6LayoutINS5_IJNSA_ILi2EEESB_SB_EEENS5_IJSB_NSA_ILi0EEESX_EEEEENS5_IJNS4_10UnderscoreES10_S10_EEEEENS4_13SM90_TMA_LOADENS4_14ComposedLayoutINS4_7SwizzleILi3ELi4ELi3EEENS4_18smem_ptr_flag_bitsILi16EEENSU_INS5_IJSG_NSA_ILi8EEEEEENS5_IJSB_SG_EEEEEEEvNS4_8identityES13_NS14_IS16_S18_NSU_INS5_IJS19_SG_EEENS5_IJSG_SB_EEEEEEEvS1E_EENS_8epilogue10collective6detail29Sm90TmaWarpSpecializedAdapterINS1L_15DefaultEpilogueISI_SK_SK_NS1K_6thread17LinearCombinationISI_Li1EffLNS1P_9ScaleType4KindE0ELNS_15FloatRoundStyleE2ESI_EENS1_15EpilogueDefaultEEEEEvvEEEEvNT_6ParamsE)
	.align		4
        /*000c*/ 	.word	index@(__assertfail)
	.align		4
        /*0010*/ 	.word	0x00000000
	.align		4
        /*0014*/ 	.word	0xfffffffe
	.align		4
        /*0018*/ 	.word	0x00000000
	.align		4
        /*001c*/ 	.word	0xfffffffd
	.align		4
        /*0020*/ 	.word	0x00000000
	.align		4
        /*0024*/ 	.word	0xfffffffc


//--------------------- .nv.constant4             --------------------------
	.section	.nv.constant4,"a",@progbits
	.align	8
	.align		8
.nv.constant4:
        /*0000*/ 	.dword	__assertfail
	.align		8
        /*0008*/ 	.dword	__unnamed_1
	.align		8
        /*0010*/ 	.dword	_ZN40_INTERNAL_1fcedee0_4_k_cu_0033d432_291844cuda3std3__45__cpo5beginE
	.align		8
        /*0018*/ 	.dword	_ZN40_INTERNAL_1fcedee0_4_k_cu_0033d432_291844cuda3std3__45__cpo3endE
	.align		8
        /*0020*/ 	.dword	_ZN40_INTERNAL_1fcedee0_4_k_cu_0033d432_291844cuda3std3__45__cpo6cbeginE
	.align		8
        /*0028*/ 	.dword	_ZN40_INTERNAL_1fcedee0_4_k_cu_0033d432_291844cuda3std3__45__cpo4cendE
	.align		8
        /*0030*/ 	.dword	_ZN40_INTERNAL_1fcedee0_4_k_cu_0033d432_291844cuda3std3__442_GLOBAL__N__1fcedee0_4_k_cu_0033d432_291846ignoreE
	.align		8
        /*0038*/ 	.dword	_ZN40_INTERNAL_1fcedee0_4_k_cu_0033d432_291844cuda3std3__419piecewise_constructE
	.align		8
        /*0040*/ 	.dword	_ZN40_INTERNAL_1fcedee0_4_k_cu_0033d432_291844cuda3std3__48in_placeE
	.align		8
        /*0048*/ 	.dword	_ZN40_INTERNAL_1fcedee0_4_k_cu_0033d432_291844cuda3std6ranges3__45__cpo4swapE
	.align		8
        /*0050*/ 	.dword	_ZN40_INTERNAL_1fcedee0_4_k_cu_0033d432_291844cuda3std6ranges3__45__cpo9iter_moveE
	.align		8
        /*0058*/ 	.dword	_ZN40_INTERNAL_1fcedee0_4_k_cu_0033d432_291844cute7productE
	.align		8
        /*0060*/ 	.dword	_ZN40_INTERNAL_1fcedee0_4_k_cu_0033d432_291844cute1_E
	.align		8
        /*0068*/ 	.dword	$str$22
	.align		8
        /*0070*/ 	.dword	$str$23


//--------------------- .text._ZN7cutlass13device_kernelINS_4gemm6kernel13GemmUniversalIN4cute5tupleIJiiiiEEENS1_10collective13CollectiveMmaINS1_34MainloopSm90TmaGmmaWarpSpecializedILi3ENS5_IJNS4_1CILi1EEESB_SB_EEENS1_35KernelTmaWarpSpecializedCooperativeEEENS5_IJNSA_ILi128EEESF_NSA_ILi64EEEEEENS_6half_tENS5_IJSB_llEEESI_NS5_IJlSB_lEEENS4_8TiledMMAINS4_8MMA_AtomIJNS4_4SM904GMMA26MMA_64x128x16_F32F16F16_SSILNSO_5MajorE1ELSQ_0ELNSO_7ScaleInE1ELSR_1EEEEEENS4_6LayoutINS5_IJNSA_ILi2EEESB_SB_EEENS5_IJSB_NSA_ILi0EEESX_EEEEENS5_IJNS4_10UnderscoreES10_S10_EEEEENS4_13SM90_TMA_LOADENS4_14ComposedLayoutINS4_7SwizzleILi3ELi4ELi3EEENS4_18smem_ptr_flag_bitsILi16EEENSU_INS5_IJSG_NSA_ILi8EEEEEENS5_IJSB_SG_EEEEEEEvNS4_8identityES13_NS14_IS16_S18_NSU_INS5_IJS19_SG_EEENS5_IJSG_SB_EEEEEEEvS1E_EENS_8epilogue10collective6detail29Sm90TmaWarpSpecializedAdapterINS1L_15DefaultEpilogueISI_SK_SK_NS1K_6thread17LinearCombinationISI_Li1EffLNS1P_9ScaleType4KindE0ELNS_15FloatRoundStyleE2ESI_EENS1_15EpilogueDefaultEEEEEvvEEEEvNT_6ParamsE --------------------------
	.section	.text._ZN7cutlass13device_kernelINS_4gemm6kernel13GemmUniversalIN4cute5tupleIJiiiiEEENS1_10collective13CollectiveMmaINS1_34MainloopSm90TmaGmmaWarpSpecializedILi3ENS5_IJNS4_1CILi1EEESB_SB_EEENS1_35KernelTmaWarpSpecializedCooperativeEEENS5_IJNSA_ILi128EEESF_NSA_ILi64EEEEEENS_6half_tENS5_IJSB_llEEESI_NS5_IJlSB_lEEENS4_8TiledMMAINS4_8MMA_AtomIJNS4_4SM904GMMA26MMA_64x128x16_F32F16F16_SSILNSO_5MajorE1ELSQ_0ELNSO_7ScaleInE1ELSR_1EEEEEENS4_6LayoutINS5_IJNSA_ILi2EEESB_SB_EEENS5_IJSB_NSA_ILi0EEESX_EEEEENS5_IJNS4_10UnderscoreES10_S10_EEEEENS4_13SM90_TMA_LOADENS4_14ComposedLayoutINS4_7SwizzleILi3ELi4ELi3EEENS4_18smem_ptr_flag_bitsILi16EEENSU_INS5_IJSG_NSA_ILi8EEEEEENS5_IJSB_SG_EEEEEEEvNS4_8identityES13_NS14_IS16_S18_NSU_INS5_IJS19_SG_EEENS5_IJSG_SB_EEEEEEEvS1E_EENS_8epilogue10collective6detail29Sm90TmaWarpSpecializedAdapterINS1L_15DefaultEpilogueISI_SK_SK_NS1K_6thread17LinearCombinationISI_Li1EffLNS1P_9ScaleType4KindE0ELNS_15FloatRoundStyleE2ESI_EENS1_15EpilogueDefaultEEEEEvvEEEEvNT_6ParamsE,"ax",@progbits
	.align	128
.text._ZN7cutlass13device_kernelINS_4gemm6kernel13GemmUniversalIN4cute5tupleIJiiiiEEENS1_10collective13CollectiveMmaINS1_34MainloopSm90TmaGmmaWarpSpecializedILi3ENS5_IJNS4_1CILi1EEESB_SB_EEENS1_35KernelTmaWarpSpecializedCooperativeEEENS5_IJNSA_ILi128EEESF_NSA_ILi64EEEEEENS_6half_tENS5_IJSB_llEEESI_NS5_IJlSB_lEEENS4_8TiledMMAINS4_8MMA_AtomIJNS4_4SM904GMMA26MMA_64x128x16_F32F16F16_SSILNSO_5MajorE1ELSQ_0ELNSO_7ScaleInE1ELSR_1EEEEEENS4_6LayoutINS5_IJNSA_ILi2EEESB_SB_EEENS5_IJSB_NSA_ILi0EEESX_EEEEENS5_IJNS4_10UnderscoreES10_S10_EEEEENS4_13SM90_TMA_LOADENS4_14ComposedLayoutINS4_7SwizzleILi3ELi4ELi3EEENS4_18smem_ptr_flag_bitsILi16EEENSU_INS5_IJSG_NSA_ILi8EEEEEENS5_IJSB_SG_EEEEEEEvNS4_8identityES13_NS14_IS16_S18_NSU_INS5_IJS19_SG_EEENS5_IJSG_SB_EEEEEEEvS1E_EENS_8epilogue10collective6detail29Sm90TmaWarpSpecializedAdapterINS1L_15DefaultEpilogueISI_SK_SK_NS1K_6thread17LinearCombinationISI_Li1EffLNS1P_9ScaleType4KindE0ELNS_15FloatRoundStyleE2ESI_EENS1_15EpilogueDefaultEEEEEvvEEEEvNT_6ParamsE:
        .type           _ZN7cutlass13device_kernelINS_4gemm6kernel13GemmUniversalIN4cute5tupleIJiiiiEEENS1_10collective13CollectiveMmaINS1_34MainloopSm90TmaGmmaWarpSpecializedILi3ENS5_IJNS4_1CILi1EEESB_SB_EEENS1_35KernelTmaWarpSpecializedCooperativeEEENS5_IJNSA_ILi128EEESF_NSA_ILi64EEEEEENS_6half_tENS5_IJSB_llEEESI_NS5_IJlSB_lEEENS4_8TiledMMAINS4_8MMA_AtomIJNS4_4SM904GMMA26MMA_64x128x16_F32F16F16_SSILNSO_5MajorE1ELSQ_0ELNSO_7ScaleInE1ELSR_1EEEEEENS4_6LayoutINS5_IJNSA_ILi2EEESB_SB_EEENS5_IJSB_NSA_ILi0EEESX_EEEEENS5_IJNS4_10UnderscoreES10_S10_EEEEENS4_13SM90_TMA_LOADENS4_14ComposedLayoutINS4_7SwizzleILi3ELi4ELi3EEENS4_18smem_ptr_flag_bitsILi16EEENSU_INS5_IJSG_NSA_ILi8EEEEEENS5_IJSB_SG_EEEEEEEvNS4_8identityES13_NS14_IS16_S18_NSU_INS5_IJS19_SG_EEENS5_IJSG_SB_EEEEEEEvS1E_EENS_8epilogue10collective6detail29Sm90TmaWarpSpecializedAdapterINS1L_15DefaultEpilogueISI_SK_SK_NS1K_6thread17LinearCombinationISI_Li1EffLNS1P_9ScaleType4KindE0ELNS_15FloatRoundStyleE2ESI_EENS1_15EpilogueDefaultEEEEEvvEEEEvNT_6ParamsE,@function
        .size           _ZN7cutlass13device_kernelINS_4gemm6kernel13GemmUniversalIN4cute5tupleIJiiiiEEENS1_10collective13CollectiveMmaINS1_34MainloopSm90TmaGmmaWarpSpecializedILi3ENS5_IJNS4_1CILi1EEESB_SB_EEENS1_35KernelTmaWarpSpecializedCooperativeEEENS5_IJNSA_ILi128EEESF_NSA_ILi64EEEEEENS_6half_tENS5_IJSB_llEEESI_NS5_IJlSB_lEEENS4_8TiledMMAINS4_8MMA_AtomIJNS4_4SM904GMMA26MMA_64x128x16_F32F16F16_SSILNSO_5MajorE1ELSQ_0ELNSO_7ScaleInE1ELSR_1EEEEEENS4_6LayoutINS5_IJNSA_ILi2EEESB_SB_EEENS5_IJSB_NSA_ILi0EEESX_EEEEENS5_IJNS4_10UnderscoreES10_S10_EEEEENS4_13SM90_TMA_LOADENS4_14ComposedLayoutINS4_7SwizzleILi3ELi4ELi3EEENS4_18smem_ptr_flag_bitsILi16EEENSU_INS5_IJSG_NSA_ILi8EEEEEENS5_IJSB_SG_EEEEEEEvNS4_8identityES13_NS14_IS16_S18_NSU_INS5_IJS19_SG_EEENS5_IJSG_SB_EEEEEEEvS1E_EENS_8epilogue10collective6detail29Sm90TmaWarpSpecializedAdapterINS1L_15DefaultEpilogueISI_SK_SK_NS1K_6thread17LinearCombinationISI_Li1EffLNS1P_9ScaleType4KindE0ELNS_15FloatRoundStyleE2ESI_EENS1_15EpilogueDefaultEEEEEvvEEEEvNT_6ParamsE,(.L_x_192 - _ZN7cutlass13device_kernelINS_4gemm6kernel13GemmUniversalIN4cute5tupleIJiiiiEEENS1_10collective13CollectiveMmaINS1_34MainloopSm90TmaGmmaWarpSpecializedILi3ENS5_IJNS4_1CILi1EEESB_SB_EEENS1_35KernelTmaWarpSpecializedCooperativeEEENS5_IJNSA_ILi128EEESF_NSA_ILi64EEEEEENS_6half_tENS5_IJSB_llEEESI_NS5_IJlSB_lEEENS4_8TiledMMAINS4_8MMA_AtomIJNS4_4SM904GMMA26MMA_64x128x16_F32F16F16_SSILNSO_5MajorE1ELSQ_0ELNSO_7ScaleInE1ELSR_1EEEEEENS4_6LayoutINS5_IJNSA_ILi2EEESB_SB_EEENS5_IJSB_NSA_ILi0EEESX_EEEEENS5_IJNS4_10UnderscoreES10_S10_EEEEENS4_13SM90_TMA_LOADENS4_14ComposedLayoutINS4_7SwizzleILi3ELi4ELi3EEENS4_18smem_ptr_flag_bitsILi16EEENSU_INS5_IJSG_NSA_ILi8EEEEEENS5_IJSB_SG_EEEEEEEvNS4_8identityES13_NS14_IS16_S18_NSU_INS5_IJS19_SG_EEENS5_IJSG_SB_EEEEEEEvS1E_EENS_8epilogue10collective6detail29Sm90TmaWarpSpecializedAdapterINS1L_15DefaultEpilogueISI_SK_SK_NS1K_6thread17LinearCombinationISI_Li1EffLNS1P_9ScaleType4KindE0ELNS_15FloatRoundStyleE2ESI_EENS1_15EpilogueDefaultEEEEEvvEEEEvNT_6ParamsE)
        .other          _ZN7cutlass13device_kernelINS_4gemm6kernel13GemmUniversalIN4cute5tupleIJiiiiEEENS1_10collective13CollectiveMmaINS1_34MainloopSm90TmaGmmaWarpSpecializedILi3ENS5_IJNS4_1CILi1EEESB_SB_EEENS1_35KernelTmaWarpSpecializedCooperativeEEENS5_IJNSA_ILi128EEESF_NSA_ILi64EEEEEENS_6half_tENS5_IJSB_llEEESI_NS5_IJlSB_lEEENS4_8TiledMMAINS4_8MMA_AtomIJNS4_4SM904GMMA26MMA_64x128x16_F32F16F16_SSILNSO_5MajorE1ELSQ_0ELNSO_7ScaleInE1ELSR_1EEEEEENS4_6LayoutINS5_IJNSA_ILi2EEESB_SB_EEENS5_IJSB_NSA_ILi0EEESX_EEEEENS5_IJNS4_10UnderscoreES10_S10_EEEEENS4_13SM90_TMA_LOADENS4_14ComposedLayoutINS4_7SwizzleILi3ELi4ELi3EEENS4_18smem_ptr_flag_bitsILi16EEENSU_INS5_IJSG_NSA_ILi8EEEEEENS5_IJSB_SG_EEEEEEEvNS4_8identityES13_NS14_IS16_S18_NSU_INS5_IJS19_SG_EEENS5_IJSG_SB_EEEEEEEvS1E_EENS_8epilogue10collective6detail29Sm90TmaWarpSpecializedAdapterINS1L_15DefaultEpilogueISI_SK_SK_NS1K_6thread17LinearCombinationISI_Li1EffLNS1P_9ScaleType4KindE0ELNS_15FloatRoundStyleE2ESI_EENS1_15EpilogueDefaultEEEEEvvEEEEvNT_6ParamsE,@"STO_CUDA_ENTRY STV_DEFAULT"
_ZN7cutlass13device_kernelINS_4gemm6kernel13GemmUniversalIN4cute5tupleIJiiiiEEENS1_10collective13CollectiveMmaINS1_34MainloopSm90TmaGmmaWarpSpecializedILi3ENS5_IJNS4_1CILi1EEESB_SB_EEENS1_35KernelTmaWarpSpecializedCooperativeEEENS5_IJNSA_ILi128EEESF_NSA_ILi64EEEEEENS_6half_tENS5_IJSB_llEEESI_NS5_IJlSB_lEEENS4_8TiledMMAINS4_8MMA_AtomIJNS4_4SM904GMMA26MMA_64x128x16_F32F16F16_SSILNSO_5MajorE1ELSQ_0ELNSO_7ScaleInE1ELSR_1EEEEEENS4_6LayoutINS5_IJNSA_ILi2EEESB_SB_EEENS5_IJSB_NSA_ILi0EEESX_EEEEENS5_IJNS4_10UnderscoreES10_S10_EEEEENS4_13SM90_TMA_LOADENS4_14ComposedLayoutINS4_7SwizzleILi3ELi4ELi3EEENS4_18smem_ptr_flag_bitsILi16EEENSU_INS5_IJSG_NSA_ILi8EEEEEENS5_IJSB_SG_EEEEEEEvNS4_8identityES13_NS14_IS16_S18_NSU_INS5_IJS19_SG_EEENS5_IJSG_SB_EEEEEEEvS1E_EENS_8epilogue10collective6detail29Sm90TmaWarpSpecializedAdapterINS1L_15DefaultEpilogueISI_SK_SK_NS1K_6thread17LinearCombinationISI_Li1EffLNS1P_9ScaleType4KindE0ELNS_15FloatRoundStyleE2ESI_EENS1_15EpilogueDefaultEEEEEvvEEEEvNT_6ParamsE:
[----:B------:R-:W0:Y:S01]  /*0000*/  LDC R1, c[0x0][0x28] ;  /* 0x00000a00ff017b82 */ /* 0x000e220000000800 */
[----:B------:R-:W1:Y:S01]  /*0010*/  S2R R3, SR_TID.X ;  /* 0x0000000000037919 */ /* 0x000e620000002100 */
[----:B------:R-:W-:Y:S01]  /*0020*/  ELECT P0, URZ, PT ;  /* 0x00000000003f782f */ /* 0x000fe20003800000 */
[----:B------:R-:W-:Y:S01]  /*0030*/  BSSY B0, `(.L_x_0) ;  /* 0x000000f000007945 */ /* 0x000fe20003800000 */
[--C-:B-1----:R-:W-:Y:S02]  /*0040*/  SHF.R.U32.HI R0, RZ, 0x5, R3.reuse ;  /* 0x00000005ff007819 */ /* 0x102fe40000011603 */
[----:B------:R-:W-:-:S03]  /*0050*/  SHF.R.U32.HI R14, RZ, 0x7, R3 ;  /* 0x00000007ff0e7819 */ /* 0x000fc60000011603 */
[----:B------:R-:W1:Y:S04]  /*0060*/  SHFL.IDX PT, R4, R0, RZ, 0x1f ;  /* 0x00001fff00047589 */ /* 0x000e6800000e0000 */
[----:B------:R2:W3:Y:S01]  /*0070*/  SHFL.IDX PT, R10, R14, RZ, 0x1f ;  /* 0x00001fff0e0a7589 */ /* 0x0004e200000e0000 */
[----:B-1----:R-:W-:-:S13]  /*0080*/  ISETP.NE.OR P0, PT, R4, RZ, !P0 ;  /* 0x000000ff0400720c */ /* 0x002fda0004705670 */
[----:B0-23--:R-:W-:Y:S05]  /*0090*/  @P0 BRA `(.L_x_1) ;  /* 0x0000000000200947 */ /* 0x00dfea0003800000 */
[----:B------:R-:W-:Y:S02]  /*00a0*/  ULDC.64 UR4, c[0x0][0x198] ;  /* 0x0000660000047ab9 */ /* 0x000fe40000000a00 */
[----:B------:R-:W-:Y:S02]  /*00b0*/  UIADD3 UR6, UP0, UR4, 0xf0, URZ ;  /* 0x000000f004067890 */ /* 0x000fe4000ff1e03f */
[----:B------:R-:W-:Y:S02]  /*00c0*/  UIADD3 UR4, UP1, UR4, 0x1f0, URZ ;  /* 0x000001f004047890 */ /* 0x000fe4000ff3e03f */
[----:B------:R-:W-:Y:S02]  /*00d0*/  UIADD3.X UR7, URZ, UR5, URZ, UP0, !UPT ;  /* 0x000000053f077290 */ /* 0x000fe400087fe43f */
[----:B------:R-:W-:-:S07]  /*00e0*/  UIADD3.X UR5, URZ, UR5, URZ, UP1, !UPT ;  /* 0x000000053f057290 */ /* 0x000fce0008ffe43f */
[----:B------:R0:W-:Y:S02]  /*00f0*/  UTMACCTL.PF [UR6] ;  /* 0x00000000060079b9 */ /* 0x0001e40008040000 */
[----:B------:R0:W-:Y:S02]  /*0100*/  UTMACCTL.PF [UR4] ;  /* 0x00000000040079b9 */ /* 0x0001e40008040000 */
[----:B0-----:R-:W-:Y:S01]  /*0110*/  NOP ;  /* 0x0000000000007918 */ /* 0x001fe20000000000 */
.L_x_1:
[----:B------:R-:W-:Y:S05]  /*0120*/  BSYNC B0 ;  /* 0x0000000000007941 */ /* 0x000fea0003800000 */
.L_x_0:
[----:B------:R-:W0:Y:S02]  /*0130*/  SHFL.IDX PT, R2, R0, RZ, 0x1f ;  /* 0x00001fff00027589 */ /* 0x000e2400000e0000 */
[----:B0-----:R-:W-:-:S13]  /*0140*/  ISETP.NE.AND P0, PT, R2, RZ, PT ;  /* 0x000000ff0200720c */ /* 0x001fda0003f05270 */
[----:B------:R-:W-:Y:S05]  /*0150*/  @P0 BRA `(.L_x_2) ;  /* 0x0000000000500947 */ /* 0x000fea0003800000 */
[----:B------:R-:W0:Y:S01]  /*0160*/  S2UR UR8, SR_CgaCtaId ;  /* 0x00000000000879c3 */ /* 0x000e220000008800 */
[----:B------:R-:W-:Y:S01]  /*0170*/  UMOV UR4, 0x400 ;  /* 0x0000040000047882 */ /* 0x000fe20000000000 */
[----:B------:R-:W-:Y:S01]  /*0180*/  UMOV UR5, 0x1 ;  /* 0x0000000100057882 */ /* 0x000fe20000000000 */
[----:B------:R-:W-:Y:S01]  /*0190*/  UMOV UR6, 0x100 ;  /* 0x0000010000067882 */ /* 0x000fe20000000000 */
[----:B------:R-:W-:Y:S01]  /*01a0*/  ELECT P0, URZ, PT ;  /* 0x00000000003f782f */ /* 0x000fe20003800000 */
[----:B------:R-:W-:-:S04]  /*01b0*/  UIADD3 UR6, -UR6, 0x100000, URZ ;  /* 0x0010000006067890 */ /* 0x000fc8000fffe13f */
[----:B------:R-:W-:Y:S02]  /*01c0*/  USHF.L.U32 UR7, UR6, 0xb, URZ ;  /* 0x0000000b06077899 */ /* 0x000fe4000800063f */
[----:B------:R-:W-:Y:S02]  /*01d0*/  USHF.L.U32 UR6, UR6, 0x1, URZ ;  /* 0x0000000106067899 */ /* 0x000fe4000800063f */
[----:B0-----:R-:W-:Y:S02]  /*01e0*/  ULEA UR8, UR8, UR4, 0x18 ;  /* 0x0000000408087291 */ /* 0x001fe4000f8ec03f */
[----:B------:R-:W-:-:S04]  /*01f0*/  UIADD3 UR4, -UR5, 0x100000, URZ ;  /* 0x0010000005047890 */ /* 0x000fc8000fffe13f */
[----:B------:R-:W-:Y:S02]  /*0200*/  USHF.L.U32 UR5, UR4, 0xb, URZ ;  /* 0x0000000b04057899 */ /* 0x000fe4000800063f */
[----:B------:R-:W-:Y:S01]  /*0210*/  USHF.L.U32 UR4, UR4, 0x1, URZ ;  /* 0x0000000104047899 */ /* 0x000fe2000800063f */
[----:B------:R-:W0:Y:S11]  /*0220*/  FENCE.VIEW.ASYNC.S ;  /* 0x00000000000073c6 */ /* 0x000e360000000000 */
[----:B0-----:R0:W1:Y:S01]  /*0230*/  SYNCS.EXCH.64 URZ, [UR8], UR4 ;  /* 0x00000004083f75b2 */ /* 0x0010620008000100 */
[----:B------:R0:W2:Y:S01]  /*0240*/  SYNCS.EXCH.64 URZ, [UR8+0x18], UR6 ;  /* 0x00001806083f75b2 */ /* 0x0000a20008000100 */
[----:B------:R0:W3:Y:S01]  /*0250*/  SYNCS.EXCH.64 URZ, [UR8+0x8], UR4 ;  /* 0x00000804083f75b2 */ /* 0x0000e20008000100 */
[----:B------:R0:W4:Y:S01]  /*0260*/  SYNCS.EXCH.64 URZ, [UR8+0x20], UR6 ;  /* 0x00002006083f75b2 */ /* 0x0001220008000100 */
[----:B------:R0:W0:Y:S01]  /*0270*/  SYNCS.EXCH.64 URZ, [UR8+0x10], UR4 ;  /* 0x00001004083f75b2 */ /* 0x0000220008000100 */
[----:B------:R0:W0:Y:S01]  /*0280*/  SYNCS.EXCH.64 URZ, [UR8+0x28], UR6 ;  /* 0x00002806083f75b2 */ /* 0x0000220008000100 */
[----:B------:R-:W-:Y:S01]  /*0290*/  NOP ;  /* 0x0000000000007918 */ /* 0x000fe20000000000 */
.L_x_2:
[----:B------:R-:W5:Y:S01]  /*02a0*/  SHFL.IDX PT, R0, R0, RZ, 0x1f ;  /* 0x00001fff00007589 */ /* 0x000f6200000e0000 */
[----:B------:R-:W-:Y:S01]  /*02b0*/  ELECT P0, URZ, PT ;  /* 0x00000000003f782f */ /* 0x000fe20003800000 */
[----:B------:R-:W1:Y:S01]  /*02c0*/  LDC R2, c[0x0][0x65c] ;  /* 0x00019700ff027b82 */ /* 0x000e620000000800 */
[----:B------:R-:W-:Y:S01]  /*02d0*/  SHF.R.S32.HI R7, RZ, 0x1f, R4 ;  /* 0x0000001fff077819 */ /* 0x000fe20000011404 */
[----:B------:R-:W2:Y:S01]  /*02e0*/  S2R R5, SR_CTAID.Y ;  /* 0x0000000000057919 */ /* 0x000ea20000002600 */
[----:B0-----:R-:W-:Y:S01]  /*02f0*/  UMOV UR4, 0x20 ;  /* 0x0000002000047882 */ /* 0x001fe20000000000 */
[----:B------:R-:W-:Y:S01]  /*0300*/  NOP ;  /* 0x0000000000007918 */ /* 0x000fe20000000000 */
[----:B------:R-:W-:Y:S01]  /*0310*/  LEA.HI R7, R7, R4, RZ, 0x2 ;  /* 0x0000000407077211 */ /* 0x000fe200078f10ff */
[----:B------:R-:W0:Y:S01]  /*0320*/  S2R R6, SR_CTAID.X ;  /* 0x0000000000067919 */ /* 0x000e220000002500 */
[----:B------:R-:W-:Y:S01]  /*0330*/  ISETP.NE.AND P2, PT, R10, RZ, PT ;  /* 0x000000ff0a00720c */ /* 0x000fe20003f45270 */
[----:B------:R-:W-:Y:S01]  /*0340*/  NOP ;  /* 0x0000000000007918 */ /* 0x000fe20000000000 */
[----:B------:R-:W-:-:S02]  /*0350*/  LOP3.LUT R7, R7, 0xfffffffc, RZ, 0xc0, !PT ;  /* 0xfffffffc07077812 */ /* 0x000fc400078ec0ff */
[----:B-----5:R-:W-:Y:S02]  /*0360*/  ISETP.NE.OR P0, PT, R0, RZ, !P0 ;  /* 0x000000ff0000720c */ /* 0x020fe40004705670 */
[----:B-1----:R-:W-:-:S04]  /*0370*/  ISETP.NE.AND P3, PT, R2, 0x1, PT ;  /* 0x000000010200780c */ /* 0x002fc80003f65270 */
[----:B------:R-:W-:Y:S01]  /*0380*/  P2R R0, PR, RZ, 0x8 ;  /* 0x00000008ff007803 */ /* 0x000fe20000000000 */
[----:B------:R-:W-:Y:S01]  /*0390*/  IMAD.IADD R0, R4, 0x1, -R7 ;  /* 0x0000000104007824 */ /* 0x000fe200078e0a07 */
[----:B------:R-:W-:Y:S01]  /*03a0*/  LOP3.LUT R4, R3, 0x7f, RZ, 0xc0, !PT ;  /* 0x0000007f03047812 */ /* 0x000fe200078ec0ff */
[----:B------:R-:W-:-:S03]  /*03b0*/  IMAD.MOV.U32 R7, RZ, RZ, RZ ;  /* 0x000000ffff077224 */ /* 0x000fc600078e00ff */
[----:B------:R-:W-:Y:S01]  /*03c0*/  ISETP.NE.AND P1, PT, R0, 0x3, PT ;  /* 0x000000030000780c */ /* 0x000fe20003f25270 */
[----:B------:R-:W-:Y:S01]  /*03d0*/  VOTEU.ALL UP0, P0 ;  /* 0x00000000003f7886 */ /* 0x000fe20000000000 */
[----:B------:R-:W-:Y:S01]  /*03e0*/  VOTEU.ALL UP1, P0 ;  /* 0x00000000003f7886 */ /* 0x000fe20000020000 */
[----:B------:R-:W0:Y:S01]  /*03f0*/  @P3 LDC R17, c[0x0][0x10] ;  /* 0x00000400ff113b82 */ /* 0x000e220000000800 */
[----:B--2---:R-:W-:Y:S02]  /*0400*/  @P3 IMAD.MOV.U32 R8, RZ, RZ, R5 ;  /* 0x000000ffff083224 */ /* 0x004fe400078e0005 */
[----:B------:R-:W-:Y:S01]  /*0410*/  @!UP0 UMOV UR6, 0x400 ;  /* 0x0000040000068882 */ /* 0x000fe20000000000 */
[----:B------:R-:W-:-:S04]  /*0420*/  @!UP0 UIADD3 UR4, -UR4, 0x100000, URZ ;  /* 0x0010000004048890 */ /* 0x000fc8000fffe13f */
[----:B------:R-:W-:Y:S02]  /*0430*/  @!UP0 USHF.L.U32 UR5, UR4, 0xb, URZ ;  /* 0x0000000b04058899 */ /* 0x000fe4000800063f */
[----:B------:R-:W-:Y:S01]  /*0440*/  @!UP0 USHF.L.U32 UR4, UR4, 0x1, URZ ;  /* 0x0000000104048899 */ /* 0x000fe2000800063f */
[----:B------:R-:W-:Y:S01]  /*0450*/  @P3 IMAD.MOV.U32 R9, RZ, RZ, RZ ;  /* 0x000000ffff093224 */ /* 0x000fe200078e00ff */
[----:B------:R-:W1:Y:S08]  /*0460*/  @!UP0 S2UR UR7, SR_CgaCtaId ;  /* 0x00000000000789c3 */ /* 0x000e700000008800 */
[----:B------:R-:W2:Y:S01]  /*0470*/  @!P3 LDC R11, c[0x0][0xc] ;  /* 0x00000300ff0bbb82 */ /* 0x000ea20000000800 */
[----:B0-----:R-:W-:Y:S01]  /*0480*/  @P3 IMAD.WIDE.U32 R16, R6, R17, R8 ;  /* 0x0000001106103225 */ /* 0x001fe200078e0008 */
[----:B-1----:R-:W-:Y:S01]  /*0490*/  @!UP0 ULEA UR8, UR7, UR6, 0x18 ;  /* 0x0000000607088291 */ /* 0x002fe2000f8ec03f */
[----:B------:R-:W-:-:S02]  /*04a0*/  VOTEU.ALL UP0, P0 ;  /* 0x00000000003f7886 */ /* 0x000fc40000000000 */
[----:B------:R-:W-:Y:S01]  /*04b0*/  ULDC UR6, c[0x0][0xc] ;  /* 0x0000030000067ab9 */ /* 0x000fe20000000800 */
[----:B------:R-:W-:Y:S01]  /*04c0*/  ISETP.EQ.OR P0, PT, R0, RZ, !P1 ;  /* 0x000000ff0000720c */ /* 0x000fe20004f02670 */
[----:B------:R-:W-:-:S03]  /*04d0*/  ULDC UR7, c[0x0][0x10] ;  /* 0x0000040000077ab9 */ /* 0x000fc60000000800 */
[C---:B------:R-:W-:Y:S01]  /*04e0*/  ISETP.EQ.AND P0, PT, R10.reuse, RZ, P0 ;  /* 0x000000ff0a00720c */ /* 0x040fe20000702270 */
[----:B------:R-:W-:Y:S02]  /*04f0*/  VIADD R10, R10, 0xffffffff ;  /* 0xffffffff0a0a7836 */ /* 0x000fe40000000000 */
[----:B--2---:R-:W-:Y:S01]  /*0500*/  @!P3 IMAD.WIDE.U32 R8, R11, R5, R6 ;  /* 0x000000050b08b225 */ /* 0x004fe200078e0006 */
[----:B------:R-:W0:Y:S02]  /*0510*/  FENCE.VIEW.ASYNC.S ;  /* 0x00000000000073c6 */ /* 0x000e240000000000 */
[----:B0-----:R-:W3:Y:S01]  /*0520*/  @!UP0 SYNCS.EXCH.64 URZ, [UR8+0x40], UR4 ;  /* 0x00004004083f85b2 */ /* 0x001ee20008000100 */
[----:B------:R-:W-:Y:S01]  /*0530*/  SEL R18, RZ, 0x1, !P0 ;  /* 0x00000001ff127807 */ /* 0x000fe20004000000 */
[----:B------:R-:W-:Y:S01]  /*0540*/  @P3 IMAD.MOV.U32 R11, RZ, RZ, RZ ;  /* 0x000000ffff0b3224 */ /* 0x000fe200078e00ff */
[----:B------:R-:W-:Y:S01]  /*0550*/  ISETP.GE.U32.AND P1, PT, R10, 0x2, PT ;  /* 0x000000020a00780c */ /* 0x000fe20003f26070 */
[----:B------:R-:W-:-:S02]  /*0560*/  @!P3 IMAD.MOV.U32 R16, RZ, RZ, R8 ;  /* 0x000000ffff10b224 */ /* 0x000fc400078e0008 */
[----:B------:R-:W-:Y:S01]  /*0570*/  @P3 IMAD.IADD R17, R17, 0x1, R11 ;  /* 0x0000000111113824 */ /* 0x000fe200078e020b */
[----:B------:R-:W-:Y:S01]  /*0580*/  SEL R18, R18, 0x2, P1 ;  /* 0x0000000212127807 */ /* 0x000fe20000800000 */
[----:B------:R-:W-:Y:S01]  /*0590*/  @!P3 IMAD.MOV.U32 R17, RZ, RZ, R9 ;  /* 0x000000ffff11b224 */ /* 0x000fe200078e0009 */
[----:B------:R0:W3:Y:S01]  /*05a0*/  @!UP1 SYNCS.EXCH.64 URZ, [UR8+0x48], UR4 ;  /* 0x00004804083f95b2 */ /* 0x0000e20008000100 */
[----:B------:R-:W-:Y:S01]  /*05b0*/  NOP ;  /* 0x0000000000007918 */ /* 0x000fe20000000000 */
[----:B0-----:R-:W-:-:S03]  /*05c0*/  UIMAD.WIDE.U32 UR4, UR6, UR7, URZ ;  /* 0x00000007060472a5 */ /* 0x001fc6000f8e003f */
[----:B------:R-:W-:Y:S02]  /*05d0*/  ULDC UR6, c[0x0][0x14] ;  /* 0x0000050000067ab9 */ /* 0x000fe40000000800 */
[----:B------:R-:W-:Y:S02]  /*05e0*/  UIMAD.WIDE.U32 UR36, UR4, UR6, URZ ;  /* 0x00000006042472a5 */ /* 0x000fe4000f8e003f */
[----:B------:R-:W-:-:S04]  /*05f0*/  UIMAD UR42, UR5, UR6, URZ ;  /* 0x00000006052a72a4 */ /* 0x000fc8000f8e023f */
[----:B------:R-:W-:Y:S01]  /*0600*/  UIADD3 UR42, UR37, UR42, URZ ;  /* 0x0000002a252a7290 */ /* 0x000fe2000fffe03f */
[----:B---34-:R-:W-:Y:S06]  /*0610*/  BAR.SYNC.DEFER_BLOCKING 0x0 ;  /* 0x0000000000007b1d */ /* 0x018fec0000010000 */
[----:B------:R-:W-:Y:S05]  /*0620*/  @!P2 BRA `(.L_x_3) ;  /* 0x0000005c00aca947 */ /* 0x000fea0003800000 */
[----:B------:R-:W-:-:S13]  /*0630*/  ISETP.GT.U32.AND P0, PT, R10, 0x1, PT ;  /* 0x000000010a00780c */ /* 0x000fda0003f04070 */
[----:B------:R-:W-:Y:S05]  /*0640*/  @P0 EXIT ;  /* 0x000000000000094d */ /* 0x000fea0003800000 */
[----:B------:R-:W-:Y:S01]  /*0650*/  ULDC.64 UR4, c[0x0][0x650] ;  /* 0x0001940000047ab9 */ /* 0x000fe20000000a00 */
[----:B------:R-:W-:Y:S01]  /*0660*/  PRMT R0, RZ, 0x7610, R0 ;  /* 0x00007610ff007816 */ /* 0x000fe20000000000 */
[----:B------:R-:W-:Y:S01]  /*0670*/  IMAD.MOV.U32 R101, RZ, RZ, -0x1 ;  /* 0xffffffffff657424 */ /* 0x000fe200078e00ff */
[----:B------:R-:W-:Y:S01]  /*0680*/  ISETP.GE.U32.AND P0, PT, R16, UR4, PT ;  /* 0x0000000410007c0c */ /* 0x000fe2000bf06070 */
[----:B------:R-:W-:Y:S02]  /*0690*/  IMAD.MOV.U32 R100, RZ, RZ, -0x1 ;  /* 0xffffffffff647424 */ /* 0x000fe400078e00ff */
[----:B------:R-:W-:Y:S01]  /*06a0*/  IMAD.MOV.U32 R99, RZ, RZ, -0x1 ;  /* 0xffffffffff637424 */ /* 0x000fe200078e00ff */
[----:B------:R-:W-:-:S13]  /*06b0*/  ISETP.GE.U32.AND.EX P0, PT, R17, UR5, PT, P0 ;  /* 0x0000000511007c0c */ /* 0x000fda000bf06100 */
[----:B------:R-:W-:Y:S05]  /*06c0*/  @P0 BRA `(.L_x_4) ;  /* 0x0000000400540947 */ /* 0x000fea0003800000 */
[----:B------:R-:W0:Y:S01]  /*06d0*/  LDC.64 R20, c[0x0][0x628] ;  /* 0x00018a00ff147b82 */ /* 0x000e220000000a00 */
[----:B------:R-:W-:Y:S02]  /*06e0*/  IMAD.MOV.U32 R8, RZ, RZ, R16 ;  /* 0x000000ffff087224 */ /* 0x000fe400078e0010 */
[----:B------:R-:W-:-:S05]  /*06f0*/  IMAD.MOV.U32 R9, RZ, RZ, R17 ;  /* 0x000000ffff097224 */ /* 0x000fca00078e0011 */
[----:B------:R-:W1:Y:S08]  /*0700*/  LDC R0, c[0x0][0x630] ;  /* 0x00018c00ff007b82 */ /* 0x000e700000000800 */
[----:B------:R-:W2:Y:S01]  /*0710*/  LDC.64 R22, c[0x0][0x620] ;  /* 0x00018800ff167b82 */ /* 0x000ea20000000a00 */
[----:B0-----:R-:W-:-:S04]  /*0720*/  ISETP.NE.U32.AND P0, PT, R20, RZ, PT ;  /* 0x000000ff1400720c */ /* 0x001fc80003f05070 */
[----:B------:R-:W-:-:S13]  /*0730*/  ISETP.NE.AND.EX P0, PT, R21, RZ, PT, P0 ;  /* 0x000000ff1500720c */ /* 0x000fda0003f05300 */
[----:B-12---:R-:W-:Y:S05]  /*0740*/  @!P0 BRA `(.L_x_5) ;  /* 0x0000000000288947 */ /* 0x006fea0003800000 */
[----:B------:R-:W0:Y:S02]  /*0750*/  LDC R13, c[0x0][0x634] ;  /* 0x00018d00ff0d7b82 */ /* 0x000e240000000800 */
[----:B0-----:R-:W-:-:S05]  /*0760*/  IADD3 R13, P0, R16, R13, RZ ;  /* 0x0000000d100d7210 */ /* 0x001fca0007f1e0ff */
[----:B------:R-:W-:-:S04]  /*0770*/  IMAD.X R15, RZ, RZ, R17, P0 ;  /* 0x000000ffff0f7224 */ /* 0x000fc800000e0611 */
[----:B------:R-:W-:-:S04]  /*0780*/  IMAD.WIDE.U32 R8, R15, R20, RZ ;  /* 0x000000140f087225 */ /* 0x000fc800078e00ff */
[----:B------:R-:W-:-:S04]  /*0790*/  IMAD.WIDE.U32 R10, P0, R13, R21, R8 ;  /* 0x000000150d0a7225 */ /* 0x000fc80007800008 */
[----:B------:R-:W-:-:S04]  /*07a0*/  IMAD.WIDE.U32 R8, R13, R20, RZ ;  /* 0x000000140d087225 */ /* 0x000fc800078e00ff */
[----:B------:R-:W-:Y:S01]  /*07b0*/  IMAD.X R13, RZ, RZ, RZ, P0 ;  /* 0x000000ffff0d7224 */ /* 0x000fe200000e06ff */
[----:B------:R-:W-:Y:S01]  /*07c0*/  IADD3 RZ, P0, R9, R10, RZ ;  /* 0x0000000a09ff7210 */ /* 0x000fe20007f1e0ff */
[----:B------:R-:W-:-:S04]  /*07d0*/  IMAD.MOV.U32 R12, RZ, RZ, R11 ;  /* 0x000000ffff0c7224 */ /* 0x000fc800078e000b */
[----:B------:R-:W-:-:S08]  /*07e0*/  IMAD.WIDE.U32.X R8, R15, R21, R12, P0 ;  /* 0x000000150f087225 */ /* 0x000fd000000e040c */
.L_x_5:
[-CC-:B------:R-:W-:Y:S01]  /*07f0*/  SHF.R.U64 R99, R8, R0.reuse, R9.reuse ;  /* 0x0000000008637219 */ /* 0x180fe20000001209 */
[----:B------:R-:W0:Y:S01]  /*0800*/  LDC R12, c[0x0][0x618] ;  /* 0x00018600ff0c7b82 */ /* 0x000e220000000800 */
[----:B------:R-:W-:Y:S01]  /*0810*/  SHF.R.U32.HI R7, RZ, R0, R9 ;  /* 0x00000000ff077219 */ /* 0x000fe20000011609 */
[----:B------:R-:W-:Y:S01]  /*0820*/  ULDC UR4, c[0x0][0x150] ;  /* 0x0000540000047ab9 */ /* 0x000fe20000000800 */
[----:B------:R-:W-:Y:S02]  /*0830*/  IADD3 R11, P0, RZ, -R99, RZ ;  /* 0x80000063ff0b7210 */ /* 0x000fe40007f1e0ff */
[----:B------:R-:W-:-:S03]  /*0840*/  I2FP.F32.U32 R0, R6 ;  /* 0x0000000600007245 */ /* 0x000fc60000201000 */
[----:B------:R-:W1:Y:S01]  /*0850*/  LDC.64 R30, c[0x0][0x640] ;  /* 0x00019000ff1e7b82 */ /* 0x000e620000000a00 */
[----:B------:R-:W-:Y:S02]  /*0860*/  IMAD.X R13, RZ, RZ, ~R7, P0 ;  /* 0x000000ffff0d7224 */ /* 0x000fe400000e0e07 */
[----:B------:R-:W-:Y:S01]  /*0870*/  FMUL R0, R0, UR4 ;  /* 0x0000000400007c20 */ /* 0x000fe20008400000 */
[----:B------:R-:W-:Y:S01]  /*0880*/  IMAD.WIDE.U32 R8, R11, R22, R16 ;  /* 0x000000160b087225 */ /* 0x000fe200078e0010 */
[----:B------:R-:W-:-:S03]  /*0890*/  ULDC UR4, c[0x0][0x154] ;  /* 0x0000550000047ab9 */ /* 0x000fc60000000800 */
[----:B------:R-:W-:Y:S01]  /*08a0*/  IMAD R10, R13, R22, RZ ;  /* 0x000000160d0a7224 */ /* 0x000fe200078e02ff */
[----:B------:R-:W2:Y:S01]  /*08b0*/  LDC R7, c[0x0][0x144] ;  /* 0x00005100ff077b82 */ /* 0x000ea20000000800 */
[----:B------:R-:W3:Y:S02]  /*08c0*/  F2I.U32.TRUNC.NTZ R0, R0 ;  /* 0x0000000000007305 */ /* 0x000ee4000020f000 */
[----:B------:R-:W-:-:S04]  /*08d0*/  IMAD R11, R11, R23, R10 ;  /* 0x000000170b0b7224 */ /* 0x000fc800078e020a */
[----:B------:R-:W-:Y:S01]  /*08e0*/  IMAD.IADD R9, R9, 0x1, R11 ;  /* 0x0000000109097824 */ /* 0x000fe200078e020b */
[----:B------:R-:W4:Y:S01]  /*08f0*/  LDC R24, c[0x0][0x608] ;  /* 0x00018200ff187b82 */ /* 0x000f220000000800 */
[----:B------:R-:W-:-:S03]  /*0900*/  IMAD.MOV.U32 R11, RZ, RZ, -0x1 ;  /* 0xffffffffff0b7424 */ /* 0x000fc600078e00ff */
[-CC-:B0-----:R-:W-:Y:S02]  /*0910*/  SHF.R.U64 R22, R8, R12.reuse, R9.reuse ;  /* 0x0000000c08167219 */ /* 0x181fe40000001209 */
[----:B------:R-:W-:Y:S02]  /*0920*/  I2FP.F32.U32 R8, R5 ;  /* 0x0000000500087245 */ /* 0x000fe40000201000 */
[----:B------:R-:W0:Y:S01]  /*0930*/  LDC R28, c[0x0][0x658] ;  /* 0x00019600ff1c7b82 */ /* 0x000e220000000800 */
[----:B-1----:R-:W-:Y:S01]  /*0940*/  ISETP.NE.U32.AND P0, PT, R30, RZ, PT ;  /* 0x000000ff1e00720c */ /* 0x002fe20003f05070 */
[----:B---3--:R-:W-:Y:S02]  /*0950*/  IMAD.MOV R10, RZ, RZ, -R0 ;  /* 0x000000ffff0a7224 */ /* 0x008fe400078e0a00 */
[----:B------:R-:W-:Y:S01]  /*0960*/  FMUL R8, R8, UR4 ;  /* 0x0000000408087c20 */ /* 0x000fe20008400000 */
[----:B------:R-:W-:Y:S02]  /*0970*/  SHF.R.U32.HI R9, RZ, R12, R9 ;  /* 0x0000000cff097219 */ /* 0x000fe40000011609 */
[----:B------:R-:W-:Y:S01]  /*0980*/  ISETP.NE.AND.EX P0, PT, R31, RZ, PT, P0 ;  /* 0x000000ff1f00720c */ /* 0x000fe20003f05300 */
[----:B------:R1:W3:Y:S01]  /*0990*/  F2I.U32.TRUNC.NTZ R15, R8 ;  /* 0x00000008000f7305 */ /* 0x0002e2000020f000 */
[----:B------:R-:W1:Y:S01]  /*09a0*/  LDC R20, c[0x0][0x148] ;  /* 0x00005200ff147b82 */ /* 0x000e620000000800 */
[----:B--2---:R-:W-:-:S07]  /*09b0*/  IMAD R0, R7, R10, R6 ;  /* 0x0000000a07007224 */ /* 0x004fce00078e0206 */
[----:B------:R-:W2:Y:S01]  /*09c0*/  LDC R26, c[0x0][0x600] ;  /* 0x00018000ff1a7b82 */ /* 0x000ea20000000800 */
[-CC-:B----4-:R-:W-:Y:S02]  /*09d0*/  SHF.R.U64 R32, R22, R24.reuse, R9.reuse ;  /* 0x0000001816207219 */ /* 0x190fe40000001209 */
[----:B------:R-:W-:Y:S01]  /*09e0*/  SHF.R.U32.HI R7, RZ, R24, R9 ;  /* 0x00000018ff077219 */ /* 0x000fe20000011609 */
[----:B------:R-:W-:-:S04]  /*09f0*/  IMAD.MOV.U32 R9, RZ, RZ, 0x1 ;  /* 0x00000001ff097424 */ /* 0x000fc800078e00ff */
[----:B------:R-:W4:Y:S01]  /*0a00*/  LDC R21, c[0x0][0x648] ;  /* 0x00019200ff157b82 */ /* 0x000f220000000800 */
[-C--:B0-----:R-:W-:Y:S02]  /*0a10*/  SHF.L.U32 R6, R11, R28.reuse, RZ ;  /* 0x0000001c0b067219 */ /* 0x081fe400000006ff */
[--C-:B------:R-:W-:Y:S02]  /*0a20*/  SHF.R.U64 R24, R32, R28, R7.reuse ;  /* 0x0000001c20187219 */ /* 0x100fe40000001207 */
[----:B------:R-:W-:Y:S02]  /*0a30*/  LOP3.LUT R13, RZ, R6, RZ, 0x33, !PT ;  /* 0x00000006ff0d7212 */ /* 0x000fe400078e33ff */
[-C--:B------:R-:W-:Y:S01]  /*0a40*/  SHF.R.U32.HI R7, RZ, R28.reuse, R7 ;  /* 0x0000001cff077219 */ /* 0x080fe20000011607 */
[----:B------:R-:W0:Y:S01]  /*0a50*/  LDC R23, c[0x0][0x638] ;  /* 0x00018e00ff177b82 */ /* 0x000e220000000800 */
[----:B------:R-:W-:Y:S01]  /*0a60*/  SHF.L.U32 R12, R9, R28, RZ ;  /* 0x0000001c090c7219 */ /* 0x000fe200000006ff */
[----:B------:R-:W-:-:S06]  /*0a70*/  IMAD.MOV.U32 R6, RZ, RZ, R24 ;  /* 0x000000ffff067224 */ /* 0x000fcc00078e0018 */
[----:B------:R-:W0:Y:S01]  /*0a80*/  LDC R101, c[0x0][0x610] ;  /* 0x00018400ff657b82 */ /* 0x000e220000000800 */
[----:B-1-3--:R-:W-:Y:S05]  /*0a90*/  @!P0 BRA `(.L_x_6) ;  /* 0x0000000000288947 */ /* 0x00afea0003800000 */
[----:B------:R-:W1:Y:S02]  /*0aa0*/  LDC R11, c[0x0][0x64c] ;  /* 0x00019300ff0b7b82 */ /* 0x000e640000000800 */
[----:B-1----:R-:W-:-:S05]  /*0ab0*/  IADD3 R11, P0, R24, R11, RZ ;  /* 0x0000000b180b7210 */ /* 0x002fca0007f1e0ff */
        /* <DEDUP_REMOVED lines=8> */
.L_x_6:
[----:B----4-:R-:W-:Y:S01]  /*0b40*/  SHF.R.U64 R6, R6, R21, R7 ;  /* 0x0000001506067219 */ /* 0x010fe20000001207 */
[----:B--2---:R-:W-:Y:S01]  /*0b50*/  VIADD R7, R26, 0xffffffff ;  /* 0xffffffff1a077836 */ /* 0x004fe20000000000 */
[----:B------:R-:W-:Y:S01]  /*0b60*/  LOP3.LUT R13, R32, R13, RZ, 0xc0, !PT ;  /* 0x0000000d200d7212 */ /* 0x000fe200078ec0ff */
[----:B------:R-:W-:Y:S02]  /*0b70*/  IMAD.MOV R15, RZ, RZ, -R15 ;  /* 0x000000ffff0f7224 */ /* 0x000fe400078e0a0f */
[----:B------:R-:W-:Y:S02]  /*0b80*/  IMAD.MOV R8, RZ, RZ, -R6 ;  /* 0x000000ffff087224 */ /* 0x000fe400078e0a06 */
[----:B------:R-:W-:Y:S01]  /*0b90*/  IMAD R13, R12, R6, R13 ;  /* 0x000000060c0d7224 */ /* 0x000fe200078e020d */
[----:B------:R-:W-:Y:S01]  /*0ba0*/  LOP3.LUT R6, R22, R7, RZ, 0xc0, !PT ;  /* 0x0000000716067212 */ /* 0x000fe200078ec0ff */
[----:B------:R-:W-:Y:S02]  /*0bb0*/  @P3 IMAD R0, R20, R15, R5 ;  /* 0x0000000f14003224 */ /* 0x000fe400078e0205 */
[----:B0-----:R-:W-:-:S02]  /*0bc0*/  IMAD R5, R8, R23, R24 ;  /* 0x0000001708057224 */ /* 0x001fc400078e0218 */
[----:B------:R-:W-:Y:S02]  /*0bd0*/  IMAD R101, R13, R101, R0 ;  /* 0x000000650d657224 */ /* 0x000fe400078e0200 */
[----:B------:R-:W-:Y:S02]  /*0be0*/  IMAD R6, R5, R26, R6 ;  /* 0x0000001a05067224 */ /* 0x000fe400078e0206 */
[----:B------:R-:W-:-:S03]  /*0bf0*/  IMAD.MOV.U32 R0, RZ, RZ, 0x1 ;  /* 0x00000001ff007424 */ /* 0x000fc600078e00ff */
[----:B------:R-:W-:Y:S02]  /*0c00*/  SEL R100, R6, R101, !P3 ;  /* 0x0000006506647207 */ /* 0x000fe40005800000 */
[----:B------:R-:W-:-:S07]  /*0c10*/  SEL R101, R101, R6, !P3 ;  /* 0x0000000665657207 */ /* 0x000fce0005800000 */
.L_x_4:
[----:B------:R-:W-:-:S08]  /*0c20*/  NOP ;  /* 0x0000000000007918 */ /* 0x000fd00000000000 */
[----:B------:R-:W0:Y:S02]  /*0c30*/  USETMAXREG.TRY_ALLOC.CTAPOOL UP0, 0xe8 ;  /* 0x000000e8000079c8 */ /* 0x000e240008000600 */
[----:B0-----:R-:W-:-:S13]  /*0c40*/  PLOP3.LUT P0, PT, PT, PT, UP0, 0x80, 0x0 ;  /* 0x000000000000781c */ /* 0x001fda0003f0f008 */
[----:B------:R-:W-:Y:S05]  /*0c50*/  @!P0 BRA `(.L_x_4) ;  /* 0xfffffffc00f08947 */ /* 0x000fea000383ffff */
[----:B------:R-:W-:Y:S01]  /*0c60*/  ULDC.64 UR4, c[0x0][0x598] ;  /* 0x0001660000047ab9 */ /* 0x000fe20000000a00 */
[----:B------:R-:W-:Y:S01]  /*0c70*/  ULDC.64 UR38, c[0x0][0x208] ;  /* 0x0000820000267ab9 */ /* 0x000fe20000000a00 */
[----:B------:R-:W-:-:S04]  /*0c80*/  ISETP.NE.U32.AND P0, PT, RZ, UR4, PT ;  /* 0x00000004ff007c0c */ /* 0x000fc8000bf05070 */
[----:B------:R-:W-:-:S13]  /*0c90*/  ISETP.NE.AND.EX P0, PT, RZ, UR5, PT, P0 ;  /* 0x00000005ff007c0c */ /* 0x000fda000bf05300 */
[----:B------:R-:W-:Y:S05]  /*0ca0*/  @!P0 BRA `(.L_x_7) ;  /* 0x00000000001c8947 */ /* 0x000fea0003800000 */
[----:B------:R-:W0:Y:S02]  /*0cb0*/  LDC.64 R6, c[0x0][0x598] ;  /* 0x00016600ff067b82 */ /* 0x000e240000000a00 */
[----:B0-----:R-:W2:Y:S02]  /*0cc0*/  LDG.E.64 R6, desc[UR38][R6.64] ;  /* 0x0000002606067981 */ /* 0x001ea4000c1e1b00 */
[----:B--2---:R-:W-:-:S04]  /*0cd0*/  ISETP.NE.U32.AND P0, PT, R6, RZ, PT ;  /* 0x000000ff0600720c */ /* 0x004fc80003f05070 */
[----:B------:R-:W-:-:S13]  /*0ce0*/  ISETP.NE.AND.EX P0, PT, R7, RZ, PT, P0 ;  /* 0x000000ff0700720c */ /* 0x000fda0003f05300 */
[----:B------:R-:W-:Y:S05]  /*0cf0*/  @!P0 BRA `(.L_x_7) ;  /* 0x0000000000088947 */ /* 0x000fea0003800000 */
[----:B------:R0:W5:Y:S01]  /*0d00*/  LD.E R19, desc[UR38][R6.64] ;  /* 0x0000002606137980 */ /* 0x000162000c101900 */
[----:B------:R-:W-:Y:S05]  /*0d10*/  BRA `(.L_x_8) ;  /* 0x0000000000247947 */ /* 0x000fea0003800000 */
.L_x_7:
[----:B------:R-:W-:Y:S02]  /*0d20*/  ULDC.64 UR4, c[0x0][0x588] ;  /* 0x0001620000047ab9 */ /* 0x000fe40000000a00 */
[----:B------:R-:W-:-:S04]  /*0d30*/  ISETP.NE.U32.AND P0, PT, RZ, UR4, PT ;  /* 0x00000004ff007c0c */ /* 0x000fc8000bf05070 */
[----:B------:R-:W-:-:S13]  /*0d40*/  ISETP.NE.AND.EX P0, PT, RZ, UR5, PT, P0 ;  /* 0x00000005ff007c0c */ /* 0x000fda000bf05300 */
[----:B------:R-:W-:Y:S05]  /*0d50*/  @!P0 BRA `(.L_x_9) ;  /* 0x00000000000c8947 */ /* 0x000fea0003800000 */
[----:B------:R-:W0:Y:S02]  /*0d60*/  LDC.64 R6, c[0x0][0x588] ;  /* 0x00016200ff067b82 */ /* 0x000e240000000a00 */
[----:B0-----:R1:W5:Y:S01]  /*0d70*/  LDG.E R19, desc[UR38][R6.64] ;  /* 0x0000002606137981 */ /* 0x001362000c1e1900 */
[----:B------:R-:W-:Y:S05]  /*0d80*/  BRA `(.L_x_8) ;  /* 0x0000000000087947 */ /* 0x000fea0003800000 */
.L_x_9:
[----:B------:R-:W-:Y:S02]  /*0d90*/  ULDC UR4, c[0x0][0x580] ;  /* 0x0001600000047ab9 */ /* 0x000fe40000000800 */
[----:B------:R-:W-:-:S07]  /*0da0*/  IMAD.U32 R19, RZ, RZ, UR4 ;  /* 0x00000004ff137e24 */ /* 0x000fce000f8e00ff */
.L_x_8:
[----:B------:R-:W-:Y:S02]  /*0db0*/  ULDC.64 UR4, c[0x0][0x5a0] ;  /* 0x0001680000047ab9 */ /* 0x000fe40000000a00 */
[----:B------:R-:W-:-:S04]  /*0dc0*/  ISETP.NE.U32.AND P0, PT, RZ, UR4, PT ;  /* 0x00000004ff007c0c */ /* 0x000fc8000bf05070 */
[----:B------:R-:W-:-:S13]  /*0dd0*/  ISETP.NE.AND.EX P0, PT, RZ, UR5, PT, P0 ;  /* 0x00000005ff007c0c */ /* 0x000fda000bf05300 */
[----:B------:R-:W-:Y:S05]  /*0de0*/  @!P0 BRA `(.L_x_10) ;  /* 0x00000000001c8947 */ /* 0x000fea0003800000 */
[----:B01----:R-:W0:Y:S02]  /*0df0*/  LDC.64 R6, c[0x0][0x5a0] ;  /* 0x00016800ff067b82 */ /* 0x003e240000000a00 */
[----:B0-----:R-:W2:Y:S02]  /*0e00*/  LDG.E.64 R6, desc[UR38][R6.64] ;  /* 0x0000002606067981 */ /* 0x001ea4000c1e1b00 */
[----:B--2---:R-:W-:-:S04]  /*0e10*/  ISETP.NE.U32.AND P0, PT, R6, RZ, PT ;  /* 0x000000ff0600720c */ /* 0x004fc80003f05070 */
[----:B------:R-:W-:-:S13]  /*0e20*/  ISETP.NE.AND.EX P0, PT, R7, RZ, PT, P0 ;  /* 0x000000ff0700720c */ /* 0x000fda0003f05300 */
[----:B------:R-:W-:Y:S05]  /*0e30*/  @!P0 BRA `(.L_x_10) ;  /* 0x0000000000088947 */ /* 0x000fea0003800000 */
[----:B------:R0:W5:Y:S01]  /*0e40*/  LD.E R88, desc[UR38][R6.64] ;  /* 0x0000002606587980 */ /* 0x000162000c101900 */
[----:B------:R-:W-:Y:S05]  /*0e50*/  BRA `(.L_x_11) ;  /* 0x0000000000247947 */ /* 0x000fea0003800000 */
.L_x_10:
[----:B------:R-:W-:Y:S02]  /*0e60*/  ULDC.64 UR4, c[0x0][0x590] ;  /* 0x0001640000047ab9 */ /* 0x000fe40000000a00 */
[----:B------:R-:W-:-:S04]  /*0e70*/  ISETP.NE.U32.AND P0, PT, RZ, UR4, PT ;  /* 0x00000004ff007c0c */ /* 0x000fc8000bf05070 */
[----:B------:R-:W-:-:S13]  /*0e80*/  ISETP.NE.AND.EX P0, PT, RZ, UR5, PT, P0 ;  /* 0x00000005ff007c0c */ /* 0x000fda000bf05300 */
[----:B------:R-:W-:Y:S05]  /*0e90*/  @!P0 BRA `(.L_x_12) ;  /* 0x00000000000c8947 */ /* 0x000fea0003800000 */
[----:B------:R-:W2:Y:S02]  /*0ea0*/  LDC.64 R88, c[0x0][0x590] ;  /* 0x00016400ff587b82 */ /* 0x000ea40000000a00 */
[----:B--2---:R2:W5:Y:S01]  /*0eb0*/  LDG.E R88, desc[UR38][R88.64] ;  /* 0x0000002658587981 */ /* 0x004562000c1e1900 */
[----:B------:R-:W-:Y:S05]  /*0ec0*/  BRA `(.L_x_11) ;  /* 0x0000000000087947 */ /* 0x000fea0003800000 */
.L_x_12:
[----:B------:R-:W-:Y:S02]  /*0ed0*/  ULDC UR4, c[0x0][0x584] ;  /* 0x0001610000047ab9 */ /* 0x000fe40000000800 */
[----:B------:R-:W-:-:S07]  /*0ee0*/  IMAD.U32 R88, RZ, RZ, UR4 ;  /* 0x00000004ff587e24 */ /* 0x000fce000f8e00ff */
.L_x_11:
[----:B------:R-:W-:-:S13]  /*0ef0*/  LOP3.LUT P0, RZ, R0, 0xff, RZ, 0xc0, !PT ;  /* 0x000000ff00ff7812 */ /* 0x000fda000780c0ff */
[----:B------:R-:W-:Y:S05]  /*0f00*/  @!P0 EXIT ;  /* 0x000000000000894d */ /* 0x000fea0003800000 */
[----:B------:R-:W3:Y:S01]  /*0f10*/  LDC R90, c[0x0][0x658] ;  /* 0x00019600ff5a7b82 */ /* 0x000ee20000000800 */
[----:B------:R-:W-:Y:S01]  /*0f20*/  ULDC.64 UR6, c[0x0][0x288] ;  /* 0x0000a20000067ab9 */ /* 0x000fe20000000a00 */
[----:B------:R-:W-:Y:S01]  /*0f30*/  LOP3.LUT R14, R14, 0x1, RZ, 0xc0, !PT ;  /* 0x000000010e0e7812 */ /* 0x000fe200078ec0ff */
[----:B------:R-:W-:Y:S01]  /*0f40*/  UIADD3 UR4, UR7, 0x3f, URZ ;  /* 0x0000003f07047890 */ /* 0x000fe2000fffe03f */
[----:B------:R-:W-:Y:S01]  /*0f50*/  SHF.R.U32.HI R0, RZ, 0x2, R3 ;  /* 0x00000002ff007819 */ /* 0x000fe20000011603 */
[----:B01----:R-:W-:Y:S01]  /*0f60*/  IMAD.MOV.U32 R7, RZ, RZ, -0x1 ;  /* 0xffffffffff077424 */ /* 0x003fe200078e00ff */
[----:B------:R-:W-:Y:S01]  /*0f70*/  SHF.R.U32.HI R4, RZ, 0x1, R4 ;  /* 0x00000001ff047819 */ /* 0x000fe20000011604 */
[----:B------:R-:W-:Y:S01]  /*0f80*/  USHF.R.S32.HI UR5, URZ, 0x1f, UR4 ;  /* 0x0000001f3f057899 */ /* 0x000fe20008011404 */
[----:B------:R-:W0:Y:S01]  /*0f90*/  LDC.64 R92, c[0x0][0x5c8] ;  /* 0x00017200ff5c7b82 */ /* 0x000e220000000a00 */
[----:B------:R-:W-:Y:S01]  /*0fa0*/  IMAD.SHL.U32 R5, R14, 0x40, RZ ;  /* 0x000000400e057824 */ /* 0x000fe200078e00ff */
[----:B------:R-:W-:Y:S01]  /*0fb0*/  LOP3.LUT R0, R0, 0x7, RZ, 0xc0, !PT ;  /* 0x0000000700007812 */ /* 0x000fe200078ec0ff */
[----:B------:R-:W-:Y:S01]  /*0fc0*/  ULEA.HI UR5, UR5, UR4, URZ, 0x6 ;  /* 0x0000000405057291 */ /* 0x000fe2000f8f303f */
[----:B------:R-:W-:Y:S01]  /*0fd0*/  LOP3.LUT R23, R4, 0x30, RZ, 0xc0, !PT ;  /* 0x0000003004177812 */ /* 0x000fe200078ec0ff */
[----:B------:R-:W-:Y:S01]  /*0fe0*/  IMAD.MOV.U32 R9, RZ, RZ, 0x1 ;  /* 0x00000001ff097424 */ /* 0x000fe200078e00ff */
[--C-:B------:R-:W-:Y:S01]  /*0ff0*/  LOP3.LUT R22, R5, 0x40, R0.reuse, 0xe2, !PT ;  /* 0x0000004005167812 */ /* 0x100fe200078ee200 */
[----:B------:R-:W-:Y:S01]  /*1000*/  USHF.R.S32.HI UR43, URZ, 0x6, UR5 ;  /* 0x000000063f2b7899 */ /* 0x000fe20008011405 */
[----:B------:R-:W1:Y:S01]  /*1010*/  LDC R95, c[0x0][0x600] ;  /* 0x00018000ff5f7b82 */ /* 0x000e620000000800 */
[-C--:B------:R-:W-:Y:S01]  /*1020*/  IADD3 R5, RZ, -R23.reuse, -R0 ;  /* 0x80000017ff057210 */ /* 0x080fe20007ffe800 */
[----:B------:R-:W-:Y:S01]  /*1030*/  IMAD.U32 R6, RZ, RZ, UR6 ;  /* 0x00000006ff067e24 */ /* 0x000fe2000f8e00ff */
[C---:B--2---:R-:W-:Y:S01]  /*1040*/  LOP3.LUT R89, R3.reuse, 0x3, RZ, 0xc0, !PT ;  /* 0x0000000303597812 */ /* 0x044fe200078ec0ff */
[----:B------:R-:W-:Y:S01]  /*1050*/  UISETP.LT.AND UP0, UPT, UR43, 0x1, UPT ;  /* 0x000000012b00788c */ /* 0x000fe2000bf01270 */
[----:B------:R-:W-:Y:S01]  /*1060*/  LOP3.LUT R94, R3, 0x80, RZ, 0xc0, !PT ;  /* 0x00000080035e7812 */ /* 0x000fe200078ec0ff */
[----:B------:R-:W-:Y:S01]  /*1070*/  IMAD R5, R14, -0x40, R5 ;  /* 0xffffffc00e057824 */ /* 0x000fe200078e0205 */
[----:B------:R-:W-:Y:S01]  /*1080*/  ULDC UR4, c[0x0][0x284] ;  /* 0x0000a10000047ab9 */ /* 0x000fe20000000800 */
[-C--:B---3--:R-:W-:Y:S01]  /*1090*/  SHF.L.U32 R7, R7, R90.reuse, RZ ;  /* 0x0000005a07077219 */ /* 0x088fe200000006ff */
[----:B------:R-:W-:Y:S01]  /*10a0*/  USEL UR44, UR43, 0x1, UP0 ;  /* 0x000000012b2c7887 */ /* 0x000fe20008000000 */
[----:B------:R-:W-:Y:S01]  /*10b0*/  LOP3.LUT R22, R22, R23, RZ, 0xfc, !PT ;  /* 0x0000001716167212 */ /* 0x000fe200078efcff */
[----:B------:R-:W-:Y:S01]  /*10c0*/  IMAD R89, R89, -0x2, R6 ;  /* 0xfffffffe59597824 */ /* 0x000fe200078e0206 */
[----:B------:R-:W-:Y:S01]  /*10d0*/  SHF.L.U32 R90, R9, R90, RZ ;  /* 0x0000005a095a7219 */ /* 0x000fe200000006ff */
[----:B------:R-:W-:Y:S01]  /*10e0*/  VIADD R97, R5, UR4 ;  /* 0x0000000405617c36 */ /* 0x000fe20008000000 */
[----:B------:R-:W-:Y:S01]  /*10f0*/  LOP3.LUT R98, R18, 0x1, RZ, 0xfc, !PT ;  /* 0x0000000112627812 */ /* 0x000fe200078efcff */
[----:B------:R-:W-:Y:S01]  /*1100*/  IMAD.MOV.U32 R23, RZ, RZ, RZ ;  /* 0x000000ffff177224 */ /* 0x000fe200078e00ff */
[C---:B0-----:R-:W-:Y:S01]  /*1110*/  SHF.L.U64.HI R91, R92.reuse, 0x3, R93 ;  /* 0x000000035c5b7819 */ /* 0x041fe2000001025d */
[----:B------:R-:W-:Y:S01]  /*1120*/  IMAD.SHL.U32 R92, R92, 0x8, RZ ;  /* 0x000000085c5c7824 */ /* 0x000fe200078e00ff */
[----:B------:R-:W-:Y:S01]  /*1130*/  SHF.R.U32.HI R94, RZ, 0x7, R94 ;  /* 0x00000007ff5e7819 */ /* 0x000fe2000001165e */
[----:B------:R-:W-:Y:S01]  /*1140*/  IMAD.SHL.U32 R93, R3, 0x2, RZ ;  /* 0x00000002035d7824 */ /* 0x000fe200078e00ff */
[----:B------:R-:W-:Y:S01]  /*1150*/  LOP3.LUT R96, RZ, R7, RZ, 0x33, !PT ;  /* 0x00000007ff607212 */ /* 0x000fe200078e33ff */
[----:B------:R-:W-:Y:S01]  /*1160*/  UIADD3 UR44, UR43, -UR44, URZ ;  /* 0x8000002c2b2c7290 */ /* 0x000fe2000fffe03f */
[----:B------:R-:W-:Y:S01]  /*1170*/  UMOV UR40, URZ ;  /* 0x0000003f00287c82 */ /* 0x000fe20008000000 */
[----:B-1----:R-:W-:Y:S01]  /*1180*/  VIADD R95, R95, 0xffffffff ;  /* 0xffffffff5f5f7836 */ /* 0x002fe20000000000 */
[----:B------:R-:W-:-:S09]  /*1190*/  UMOV UR41, URZ ;  /* 0x0000003f00297c82 */ /* 0x000fd20008000000 */
.L_x_158:
[----:B0-----:R-:W0:Y:S01]  /*11a0*/  SHFL.IDX PT, R0, R94, RZ, 0x1f ;  /* 0x00001fff5e007589 */ /* 0x001e2200000e0000 */
[----:B-1----:R-:W1:Y:S01]  /*11b0*/  S2UR UR7, SR_CgaCtaId ;  /* 0x00000000000779c3 */ /* 0x002e620000008800 */
[----:B------:R-:W-:Y:S01]  /*11c0*/  UMOV UR6, 0x400 ;  /* 0x0000040000067882 */ /* 0x000fe20000000000 */
[----:B0-----:R-:W-:Y:S01]  /*11d0*/  R2UR UR4, R0 ;  /* 0x00000000000472ca */ /* 0x001fe200000e0000 */
[----:B-1----:R-:W-:-:S12]  /*11e0*/  ULEA UR46, UR7, UR6, 0x18 ;  /* 0x00000006072e7291 */ /* 0x002fd8000f8ec03f */
[----:B------:R-:W-:-:S04]  /*11f0*/  ULEA.HI UR5, UR4, UR4, URZ, 0x1 ;  /* 0x0000000404057291 */ /* 0x000fc8000f8f083f */
[----:B------:R-:W-:-:S04]  /*1200*/  ULOP3.LUT UR5, UR5, 0x7fffe, URZ, 0xc0, !UPT ;  /* 0x0007fffe05057892 */ /* 0x000fc8000f8ec03f */
[----:B------:R-:W-:-:S03]  /*1210*/  UIADD3 UR5, UR4, -UR5, URZ ;  /* 0x8000000504057290 */ /* 0x000fc6000fffe03f */
[----:B------:R-:W-:Y:S01]  /*1220*/  ULDC UR4, c[0x0][0x28c] ;  /* 0x0000a30000047ab9 */ /* 0x000fe20000000800 */
[----:B------:R-:W-:Y:S01]  /*1230*/  ULEA UR5, UR5, UR46, 0xd ;  /* 0x0000002e05057291 */ /* 0x000fe2000f8e683f */
[----:B------:R-:W-:-:S03]  /*1240*/  ISETP.LT.AND P0, PT, RZ, UR4, PT ;  /* 0x00000004ff007c0c */ /* 0x000fc6000bf01270 */
[----:B------:R-:W-:-:S04]  /*1250*/  UIADD3 UR5, UR5, 0x100, URZ ;  /* 0x0000010005057890 */ /* 0x000fc8000fffe03f */
[----:B------:R-:W-:-:S04]  /*1260*/  USHF.R.U32.HI UR5, URZ, 0x4, UR5 ;  /* 0x000000043f057899 */ /* 0x000fc80008011605 */
[----:B------:R-:W-:Y:S02]  /*1270*/  ULOP3.LUT UR45, UR5, 0x3fff, URZ, 0xc0, !UPT ;  /* 0x00003fff052d7892 */ /* 0x000fe4000f8ec03f */
[----:B--2345:R-:W-:Y:S10]  /*1280*/  @P0 BRA `(.L_x_13) ;  /* 0x0000000000400947 */ /* 0x03cff40003800000 */
[----:B------:R-:W-:Y:S01]  /*1290*/  MOV R0, 0x0 ;  /* 0x0000000000007802 */ /* 0x000fe20000000f00 */
[----:B------:R-:W-:Y:S01]  /*12a0*/  ULDC.64 UR4, c[0x4][0x68] ;  /* 0x01001a0000047ab9 */ /* 0x000fe20000000a00 */
[----:B------:R-:W-:Y:S01]  /*12b0*/  ULDC.64 UR6, c[0x4][0x8] ;  /* 0x0100020000067ab9 */ /* 0x000fe20000000a00 */
[----:B------:R-:W-:Y:S01]  /*12c0*/  IMAD.U32 R4, RZ, RZ, UR4 ;  /* 0x00000004ff047e24 */ /* 0x000fe2000f8e00ff */
[----:B------:R0:W1:Y:S01]  /*12d0*/  LDC.64 R14, c[0x4][R0] ;  /* 0x01000000000e7b82 */ /* 0x0000620000000a00 */
[----:B------:R-:W-:Y:S01]  /*12e0*/  IMAD.U32 R5, RZ, RZ, UR5 ;  /* 0x00000005ff057e24 */ /* 0x000fe2000f8e00ff */
[----:B------:R-:W-:Y:S01]  /*12f0*/  ULDC.64 UR4, c[0x4][0x70] ;  /* 0x01001c0000047ab9 */ /* 0x000fe20000000a00 */
[----:B------:R-:W-:Y:S02]  /*1300*/  IMAD.U32 R10, RZ, RZ, UR6 ;  /* 0x00000006ff0a7e24 */ /* 0x000fe4000f8e00ff */
[----:B------:R-:W-:Y:S02]  /*1310*/  IMAD.U32 R6, RZ, RZ, UR4 ;  /* 0x00000004ff067e24 */ /* 0x000fe4000f8e00ff */
[----:B------:R-:W-:-:S02]  /*1320*/  IMAD.U32 R7, RZ, RZ, UR5 ;  /* 0x00000005ff077e24 */ /* 0x000fc4000f8e00ff */
[----:B------:R-:W-:Y:S02]  /*1330*/  IMAD.U32 R11, RZ, RZ, UR7 ;  /* 0x00000007ff0b7e24 */ /* 0x000fe4000f8e00ff */
[----:B------:R-:W-:Y:S02]  /*1340*/  IMAD.MOV.U32 R8, RZ, RZ, 0x1e1 ;  /* 0x000001e1ff087424 */ /* 0x000fe400078e00ff */
[----:B------:R-:W-:Y:S02]  /*1350*/  IMAD.MOV.U32 R12, RZ, RZ, 0x1 ;  /* 0x00000001ff0c7424 */ /* 0x000fe400078e00ff */
[----:B0-----:R-:W-:-:S07]  /*1360*/  IMAD.MOV.U32 R13, RZ, RZ, RZ ;  /* 0x000000ffff0d7224 */ /* 0x001fce00078e00ff */
[----:B------:R-:W-:-:S07]  /*1370*/  LEPC R20, `(.L_x_13) ;  /* 0x000000001014794e */ /* 0x000fce0000000000 */
[----:B-1---5:R-:W-:Y:S05]  /*1380*/  CALL.ABS.NOINC R14 ;  /* 0x000000000e007343 */ /* 0x022fea0003c00000 */
.L_x_13:
[----:B------:R-:W-:-:S13]  /*1390*/  ISETP.NE.AND P0, PT, R98, 0x3, PT ;  /* 0x000000036200780c */ /* 0x000fda0003f05270 */
[----:B------:R-:W-:Y:S05]  /*13a0*/  @!P0 BRA `(.L_x_14) ;  /* 0x0000000000048947 */ /* 0x000fea0003800000 */
[----:B------:R-:W-:Y:S01]  /*13b0*/  BPT.TRAP 0x1 ;  /* 0x000000040000795c */ /* 0x000fe20000300000 */
.L_x_14:
[----:B------:R-:W-:Y:S02]  /*13c0*/  IMAD.U32 R3, RZ, RZ, UR41 ;  /* 0x00000029ff037e24 */ /* 0x000fe4000f8e00ff */
[----:B------:R-:W-:-:S03]  /*13d0*/  IMAD.U32 R0, RZ, RZ, UR40 ;  /* 0x00000028ff007e24 */ /* 0x000fc6000f8e00ff */
[----:B------:R-:W-:Y:S02]  /*13e0*/  LEA R3, R3, UR46, 0x3 ;  /* 0x0000002e03037c11 */ /* 0x000fe4000f8e18ff */
[----:B------:R-:W-:-:S04]  /*13f0*/  SHF.L.U32 R0, R0, 0x1f, RZ ;  /* 0x0000001f00007819 */ /* 0x000fc800000006ff */
[----:B------:R0:W1:Y:S01]  /*1400*/  SYNCS.PHASECHK.TRANS64.TRYWAIT P1, [R3+URZ], R0 ;  /* 0x00000000030075a7 */ /* 0x000062000802017f */
[----:B------:R-:W-:Y:S05]  /*1410*/  @!P0 BRA `(.L_x_15) ;  /* 0x0000000000048947 */ /* 0x000fea0003800000 */
[----:B------:R-:W-:Y:S01]  /*1420*/  BPT.TRAP 0x1 ;  /* 0x000000040000795c */ /* 0x000fe20000300000 */
.L_x_15:
[----:B------:R-:W-:-:S05]  /*1430*/  IMAD.U32 R4, RZ, RZ, UR44 ;  /* 0x0000002cff047e24 */ /* 0x000fca000f8e00ff */
[----:B------:R-:W-:Y:S01]  /*1440*/  ISETP.GE.AND P2, PT, R4, 0x1, PT ;  /* 0x000000010400780c */ /* 0x000fe20003f46270 */
[----:B-1----:R-:W-:-:S12]  /*1450*/  @P1 BRA `(.L_x_16) ;  /* 0x0000000000081947 */ /* 0x002fd80003800000 */
[----:B------:R-:W1:Y:S02]  /*1460*/  SYNCS.PHASECHK.TRANS64.TRYWAIT P1, [R3+URZ], R0 ;  /* 0x00000000030075a7 */ /* 0x000e64000802017f */
[----:B-1----:R-:W-:Y:S05]  /*1470*/  @!P1 BRA `(.L_x_17) ;  /* 0x00000064007c9947 */ /* 0x002fea0003800000 */
.L_x_16:
[----:B------:R-:W-:Y:S05]  /*1480*/  WARPSYNC.ALL ;  /* 0x0000000000007948 */ /* 0x000fea0003800000 */
[----:B------:R-:W-:Y:S01]  /*1490*/  UIADD3 UR4, UR46, 0xc100, URZ ;  /* 0x0000c1002e047890 */ /* 0x000fe2000fffe03f */
[----:B------:R-:W-:Y:S01]  /*14a0*/  WARPGROUP.ARRIVE ;  /* 0x00000000000079c5 */ /* 0x000fe20000000000 */
[----:B------:R-:W-:Y:S02]  /*14b0*/  ULEA UR5, UR41, UR45, 0xa ;  /* 0x0000002d29057291 */ /* 0x000fe4000f8e503f */
[----:B------:R-:W-:Y:S01]  /*14c0*/  USHF.R.U32.HI UR4, URZ, 0x4, UR4 ;  /* 0x000000043f047899 */ /* 0x000fe20008011604 */
[----:B------:R-:W-:Y:S01]  /*14d0*/  UMOV UR9, 0x40000040 ;  /* 0x4000004000097882 */ /* 0x000fe20000000000 */
[----:B------:R-:W-:-:S02]  /*14e0*/  UMOV UR11, 0x40000040 ;  /* 0x40000040000b7882 */ /* 0x000fc40000000000 */
[----:B------:R-:W-:Y:S01]  /*14f0*/  ULOP3.LUT UR4, UR4, 0x3fff, URZ, 0xc0, !UPT ;  /* 0x00003fff04047892 */ /* 0x000fe2000f8ec03f */
[----:B------:R-:W-:-:S03]  /*1500*/  UMOV UR8, UR5 ;  /* 0x0000000500087c82 */ /* 0x000fc60008000000 */
[----:B------:R-:W-:-:S04]  /*1510*/  ULOP3.LUT UR4, UR4, 0x10000, URZ, 0xfc, !UPT ;  /* 0x0001000004047892 */ /* 0x000fc8000f8efc3f */
[----:B------:R-:W-:-:S07]  /*1520*/  ULEA UR6, UR41, UR4, 0xa ;  /* 0x0000000429067291 */ /* 0x000fce000f8e503f */
[----:B------:R-:W-:Y:S02]  /*1530*/  UMOV UR10, UR6 ;  /* 0x00000006000a7c82 */ /* 0x000fe40008000000 */
[----:B------:R-:W-:Y:S01]  /*1540*/  HGMMA.64x128x16.F32 R24, gdesc[UR8].tnspA, RZ, !UPT, gsb0 ;  /* 0x21e00000081879f0 */ /* 0x000fe2000c0008ff */
[----:B------:R-:W-:Y:S02]  /*1550*/  UIADD3 UR8, UR5, 0x80, URZ ;  /* 0x0000008005087890 */ /* 0x000fe4000fffe03f */
[----:B------:R-:W-:Y:S01]  /*1560*/  UIADD3 UR10, UR6, 0x2, URZ ;  /* 0x00000002060a7890 */ /* 0x000fe2000fffe03f */
[----:B------:R-:W-:Y:S01]  /*1570*/  UMOV UR9, 0x40000040 ;  /* 0x4000004000097882 */ /* 0x000fe20000000000 */
[----:B------:R-:W-:Y:S01]  /*1580*/  UMOV UR11, 0x40000040 ;  /* 0x40000040000b7882 */ /* 0x000fe20000000000 */
[----:B------:R-:W-:Y:S02]  /*1590*/  WARPGROUP.DEPBAR.LE gsb0, 0x0 ;  /* 0x00008000000079c5 */ /* 0x000fe40000010000 */
[----:B------:R-:W-:-:S06]  /*15a0*/  WARPGROUP.ARRIVE ;  /* 0x00000000000079c5 */ /* 0x000fcc0000000000 */
[----:B------:R-:W-:Y:S01]  /*15b0*/  HGMMA.64x128x16.F32 R24, gdesc[UR8].tnspA, R24, gsb0 ;  /* 0x21e00000081879f0 */ /* 0x000fe20008000818 */
        /* <DEDUP_REMOVED lines=13> */
[----:B------:R-:W-:Y:S03]  /*1690*/  HGMMA.64x128x16.F32 R24, gdesc[UR8].tnspA, R24, gsb0 ;  /* 0x21e00000081879f0 */ /* 0x000fe60008000818 */
[----:B------:R-:W-:Y:S02]  /*16a0*/  WARPGROUP.DEPBAR.LE gsb0, 0x0 ;  /* 0x00008000000079c5 */ /* 0x000fe40000010000 */
[----:B------:R-:W-:Y:S05]  /*16b0*/  @!P2 BRA `(.L_x_18) ;  /* 0x00000004001ca947 */ /* 0x000fea0003800000 */
[----:B------:R-:W-:Y:S01]  /*16c0*/  UIADD3 UR5, UR41, 0x1, URZ ;  /* 0x0000000129057890 */ /* 0x000fe2000fffe03f */
[----:B01----:R-:W-:-:S03]  /*16d0*/  IMAD.U32 R0, RZ, RZ, UR44 ;  /* 0x0000002cff007e24 */ /* 0x003fc6000f8e00ff */
[----:B------:R-:W-:-:S04]  /*16e0*/  UISETP.NE.AND UP0, UPT, UR5, 0x3, UPT ;  /* 0x000000030500788c */ /* 0x000fc8000bf05270 */
[----:B------:R-:W-:Y:S02]  /*16f0*/  USEL UR6, URZ, 0x1, UP0 ;  /* 0x000000013f067887 */ /* 0x000fe40008000000 */
[----:B------:R-:W-:Y:S02]  /*1700*/  USEL UR5, UR5, URZ, UP0 ;  /* 0x0000003f05057287 */ /* 0x000fe40008000000 */
[----:B------:R-:W-:-:S06]  /*1710*/  ULOP3.LUT UR6, UR40, UR6, URZ, 0x3c, !UPT ;  /* 0x0000000628067292 */ /* 0x000fcc000f8e3c3f */
[----:B------:R-:W-:Y:S01]  /*1720*/  IMAD.U32 R5, RZ, RZ, UR6 ;  /* 0x00000006ff057e24 */ /* 0x000fe2000f8e00ff */
[----:B------:R-:W-:-:S06]  /*1730*/  UMOV UR6, UR41 ;  /* 0x0000002900067c82 */ /* 0x000fcc0008000000 */
.L_x_25:
[----:B01----:R-:W-:Y:S05]  /*1740*/  @!P0 BRA `(.L_x_19) ;  /* 0x0000000000048947 */ /* 0x003fea0003800000 */
[----:B------:R-:W-:Y:S01]  /*1750*/  BPT.TRAP 0x1 ;  /* 0x000000040000795c */ /* 0x000fe20000300000 */
.L_x_19:
[----:B------:R-:W0:Y:S01]  /*1760*/  S2UR UR8, SR_CgaCtaId ;  /* 0x00000000000879c3 */ /* 0x000e220000008800 */
[----:B------:R-:W-:Y:S01]  /*1770*/  UMOV UR7, 0x400 ;  /* 0x0000040000077882 */ /* 0x000fe20000000000 */
[----:B------:R-:W-:Y:S01]  /*1780*/  SHF.L.U32 R3, R5, 0x1f, RZ ;  /* 0x0000001f05037819 */ /* 0x000fe200000006ff */
[----:B0-----:R-:W-:-:S04]  /*1790*/  ULEA UR13, UR8, UR7, 0x18 ;  /* 0x00000007080d7291 */ /* 0x001fc8000f8ec03f */
[----:B------:R-:W-:-:S09]  /*17a0*/  ULEA UR7, UR5, UR13, 0x3 ;  /* 0x0000000d05077291 */ /* 0x000fd2000f8e183f */
[----:B------:R0:W1:Y:S01]  /*17b0*/  SYNCS.PHASECHK.TRANS64.TRYWAIT P1, [UR7], R3 ;  /* 0x00000003ff0075a7 */ /* 0x0000620008020147 */
[----:B------:R-:W-:Y:S05]  /*17c0*/  @!P0 BRA `(.L_x_20) ;  /* 0x0000000000048947 */ /* 0x000fea0003800000 */
[----:B------:R-:W-:Y:S01]  /*17d0*/  BPT.TRAP 0x1 ;  /* 0x000000040000795c */ /* 0x000fe20000300000 */
.L_x_20:
[----:B-1----:R-:W-:Y:S05]  /*17e0*/  @P1 BRA `(.L_x_21) ;  /* 0x0000000000081947 */ /* 0x002fea0003800000 */
[----:B------:R-:W1:Y:S02]  /*17f0*/  SYNCS.PHASECHK.TRANS64.TRYWAIT P1, [UR7], R3 ;  /* 0x00000003ff0075a7 */ /* 0x000e640008020147 */
[----:B-1----:R-:W-:Y:S05]  /*1800*/  @!P1 BRA `(.L_x_22) ;  /* 0x0000006000ac9947 */ /* 0x002fea0003800000 */
.L_x_21:
[----:B------:R-:W-:Y:S01]  /*1810*/  ULEA UR7, UR5, UR45, 0xa ;  /* 0x0000002d05077291 */ /* 0x000fe2000f8e503f */
[----:B------:R-:W-:Y:S01]  /*1820*/  WARPGROUP.ARRIVE ;  /* 0x00000000000079c5 */ /* 0x000fe20000000000 */
[----:B------:R-:W-:Y:S01]  /*1830*/  ULEA UR12, UR5, UR4, 0xa ;  /* 0x00000004050c7291 */ /* 0x000fe2000f8e503f */
[----:B------:R-:W-:Y:S01]  /*1840*/  UMOV UR9, 0x40000040 ;  /* 0x4000004000097882 */ /* 0x000fe20000000000 */
[----:B------:R-:W-:-:S03]  /*1850*/  UMOV UR11, 0x40000040 ;  /* 0x40000040000b7882 */ /* 0x000fc60000000000 */
[----:B------:R-:W-:Y:S02]  /*1860*/  UMOV UR8, UR7 ;  /* 0x0000000700087c82 */ /* 0x000fe40008000000 */
[----:B------:R-:W-:Y:S02]  /*1870*/  UMOV UR10, UR12 ;  /* 0x0000000c000a7c82 */ /* 0x000fe40008000000 */
[----:B------:R-:W-:Y:S01]  /*1880*/  HGMMA.64x128x16.F32 R24, gdesc[UR8].tnspA, R24, gsb0 ;  /* 0x21e00000081879f0 */ /* 0x000fe20008000818 */
[----:B------:R-:W-:Y:S02]  /*1890*/  UIADD3 UR8, UR7, 0x80, URZ ;  /* 0x0000008007087890 */ /* 0x000fe4000fffe03f */
[----:B------:R-:W-:Y:S01]  /*18a0*/  UIADD3 UR10, UR12, 0x2, URZ ;  /* 0x000000020c0a7890 */ /* 0x000fe2000fffe03f */
[----:B------:R-:W-:Y:S01]  /*18b0*/  UMOV UR9, 0x40000040 ;  /* 0x4000004000097882 */ /* 0x000fe20000000000 */
[----:B------:R-:W-:Y:S01]  /*18c0*/  UMOV UR11, 0x40000040 ;  /* 0x40000040000b7882 */ /* 0x000fe20000000000 */
[----:B------:R-:W-:-:S02]  /*18d0*/  WARPGROUP.DEPBAR.LE gsb0, 0x0 ;  /* 0x00008000000079c5 */ /* 0x000fc40000010000 */
        /* <DEDUP_REMOVED lines=18> */
[----:B------:R-:W-:Y:S01]  /*1a00*/  BPT.TRAP 0x1 ;  /* 0x000000040000795c */ /* 0x000fe20000300000 */
.L_x_23:
[----:B------:R-:W-:Y:S01]  /*1a10*/  ULEA UR7, UR6, UR13, 0x3 ;  /* 0x0000000d06077291 */ /* 0x000fe2000f8e183f */
[----:B------:R-:W-:-:S03]  /*1a20*/  ISETP.GT.U32.AND P1, PT, R18, 0x1, PT ;  /* 0x000000011200780c */ /* 0x000fc60003f24070 */
[----:B------:R-:W-:-:S04]  /*1a30*/  UIADD3 UR7, UR7, 0x18, URZ ;  /* 0x0000001807077890 */ /* 0x000fc8000fffe03f */
[----:B------:R-:W-:-:S09]  /*1a40*/  UPRMT UR7, URZ, 0x654, UR7 ;  /* 0x000006543f077896 */ /* 0x000fd20008000007 */
[----:B------:R-:W-:Y:S01]  /*1a50*/  SYNCS.ARRIVE.TRANS64.RED.A1T0 RZ, [UR7], RZ ;  /* 0x000000ffffff79a7 */ /* 0x000fe20008100407 */
[----:B------:R-:W-:Y:S05]  /*1a60*/  @P1 BRA `(.L_x_24) ;  /* 0x0000000000041947 */ /* 0x000fea0003800000 */
[----:B------:R-:W-:Y:S01]  /*1a70*/  BPT.TRAP 0x1 ;  /* 0x000000040000795c */ /* 0x000fe20000300000 */
.L_x_24:
[----:B------:R-:W-:Y:S01]  /*1a80*/  UIADD3 UR5, UR5, 0x1, URZ ;  /* 0x0000000105057890 */ /* 0x000fe2000fffe03f */
[C---:B------:R-:W-:Y:S01]  /*1a90*/  ISETP.GT.AND P1, PT, R0.reuse, 0x1, PT ;  /* 0x000000010000780c */ /* 0x040fe20003f24270 */
[----:B------:R-:W-:Y:S01]  /*1aa0*/  UIADD3 UR6, UR6, 0x1, URZ ;  /* 0x0000000106067890 */ /* 0x000fe2000fffe03f */
[----:B------:R-:W-:Y:S01]  /*1ab0*/  VIADD R0, R0, 0xffffffff ;  /* 0xffffffff00007836 */ /* 0x000fe20000000000 */
[----:B------:R-:W-:Y:S02]  /*1ac0*/  UISETP.NE.AND UP0, UPT, UR5, 0x3, UPT ;  /* 0x000000030500788c */ /* 0x000fe4000bf05270 */
[----:B------:R-:W-:Y:S02]  /*1ad0*/  UISETP.NE.AND UP1, UPT, UR6, 0x3, UPT ;  /* 0x000000030600788c */ /* 0x000fe4000bf25270 */
[----:B------:R-:W-:Y:S02]  /*1ae0*/  USEL UR7, URZ, 0x1, UP0 ;  /* 0x000000013f077887 */ /* 0x000fe40008000000 */
[----:B------:R-:W-:-:S02]  /*1af0*/  USEL UR5, UR5, URZ, UP0 ;  /* 0x0000003f05057287 */ /* 0x000fc40008000000 */
[----:B------:R-:W-:Y:S02]  /*1b00*/  USEL UR6, UR6, URZ, UP1 ;  /* 0x0000003f06067287 */ /* 0x000fe40008800000 */
[----:B------:R-:W-:Y:S01]  /*1b10*/  LOP3.LUT R5, R5, UR7, RZ, 0x3c, !PT ;  /* 0x0000000705057c12 */ /* 0x000fe2000f8e3cff */
[----:B------:R-:W-:Y:S09]  /*1b20*/  @P1 BRA `(.L_x_25) ;  /* 0xfffffffc00041947 */ /* 0x000ff2000383ffff */
.L_x_18:
[----:B01----:R-:W0:Y:S02]  /*1b30*/  LDC R0, c[0x0][0x28c] ;  /* 0x0000a300ff007b82 */ /* 0x003e240000000800 */
[----:B0-----:R-:W-:-:S13]  /*1b40*/  ISETP.GE.AND P1, PT, R0, 0x1, PT ;  /* 0x000000010000780c */ /* 0x001fda0003f26270 */
[----:B------:R-:W-:Y:S05]  /*1b50*/  @!P1 BRA `(.L_x_26) ;  /* 0x0000000000409947 */ /* 0x000fea0003800000 */
[----:B------:R-:W-:Y:S05]  /*1b60*/  @!P0 BRA `(.L_x_27) ;  /* 0x0000000000048947 */ /* 0x000fea0003800000 */
[----:B------:R-:W-:Y:S01]  /*1b70*/  BPT.TRAP 0x1 ;  /* 0x000000040000795c */ /* 0x000fe20000300000 */
.L_x_27:
[----:B------:R-:W0:Y:S01]  /*1b80*/  S2UR UR7, SR_CgaCtaId ;  /* 0x00000000000779c3 */ /* 0x000e220000008800 */
[----:B------:R-:W-:Y:S01]  /*1b90*/  UIADD3 UR6, UR44, UR41, URZ ;  /* 0x000000292c067290 */ /* 0x000fe2000fffe03f */
[----:B------:R-:W-:-:S03]  /*1ba0*/  ISETP.GT.U32.AND P0, PT, R18, 0x1, PT ;  /* 0x000000011200780c */ /* 0x000fc60003f04070 */
[----:B------:R-:W-:-:S04]  /*1bb0*/  UIMAD.WIDE.U32 UR4, UR6, -0x55555555, URZ ;  /* 0xaaaaaaab060478a5 */ /* 0x000fc8000f8e003f */
[----:B------:R-:W-:-:S03]  /*1bc0*/  USHF.R.U32.HI UR4, URZ, 0x1, UR5 ;  /* 0x000000013f047899 */ /* 0x000fc60008011605 */
[----:B------:R-:W-:Y:S01]  /*1bd0*/  UMOV UR5, 0x400 ;  /* 0x0000040000057882 */ /* 0x000fe20000000000 */
[----:B------:R-:W-:Y:S02]  /*1be0*/  UIMAD UR6, UR4, -0x3, UR6 ;  /* 0xfffffffd040678a4 */ /* 0x000fe4000f8e0206 */
[----:B0-----:R-:W-:-:S04]  /*1bf0*/  ULEA UR5, UR7, UR5, 0x18 ;  /* 0x0000000507057291 */ /* 0x001fc8000f8ec03f */
[----:B------:R-:W-:-:S04]  /*1c00*/  ULEA UR6, UR6, UR5, 0x3 ;  /* 0x0000000506067291 */ /* 0x000fc8000f8e183f */
[----:B------:R-:W-:-:S04]  /*1c10*/  UIADD3 UR6, UR6, 0x18, URZ ;  /* 0x0000001806067890 */ /* 0x000fc8000fffe03f */
[----:B------:R-:W-:-:S09]  /*1c20*/  UPRMT UR6, URZ, 0x654, UR6 ;  /* 0x000006543f067896 */ /* 0x000fd20008000006 */
[----:B------:R-:W-:Y:S01]  /*1c30*/  SYNCS.ARRIVE.TRANS64.RED.A1T0 RZ, [UR6], RZ ;  /* 0x000000ffffff79a7 */ /* 0x000fe20008100406 */
[----:B------:R-:W-:Y:S05]  /*1c40*/  @P0 BRA `(.L_x_26) ;  /* 0x0000000000040947 */ /* 0x000fea0003800000 */
[----:B------:R-:W-:Y:S01]  /*1c50*/  BPT.TRAP 0x1 ;  /* 0x000000040000795c */ /* 0x000fe20000300000 */
.L_x_26:
[----:B------:R-:W-:Y:S01]  /*1c60*/  IMAD.SHL.U32 R6, R100, 0x80, RZ ;  /* 0x0000008064067824 */ /* 0x000fe200078e00ff */
[----:B------:R-:W-:Y:S01]  /*1c70*/  UIADD3 UR41, UR43, UR41, URZ ;  /* 0x000000292b297290 */ /* 0x000fe2000fffe03f */
[----:B------:R-:W-:Y:S01]  /*1c80*/  SHF.R.S32.HI R11, RZ, 0x1f, R99 ;  /* 0x0000001fff0b7819 */ /* 0x000fe20000011463 */
[----:B------:R-:W-:Y:S01]  /*1c90*/  UISETP.GE.U32.AND UP1, UPT, UR43, 0x3, UPT ;  /* 0x000000032b00788c */ /* 0x000fe2000bf26070 */
[----:B------:R-:W-:Y:S01]  /*1ca0*/  IMAD.SHL.U32 R10, R101, 0x80, RZ ;  /* 0x00000080650a7824 */ /* 0x000fe200078e00ff */
[----:B------:R-:W-:Y:S01]  /*1cb0*/  ULDC UR7, c[0x0][0x288] ;  /* 0x0000a20000077ab9 */ /* 0x000fe20000000800 */
[C---:B------:R-:W-:Y:S01]  /*1cc0*/  LOP3.LUT R8, R6.reuse, 0x6, R93, 0xf8, !PT ;  /* 0x0000000606087812 */ /* 0x040fe200078ef85d */
[----:B------:R-:W-:Y:S01]  /*1cd0*/  UISETP.GT.U32.AND UP0, UPT, UR41, 0x2, UPT ;  /* 0x000000022900788c */ /* 0x000fe2000bf04070 */
[----:B------:R-:W-:Y:S01]  /*1ce0*/  ISETP.GE.AND P0, PT, R6, UR7, PT ;  /* 0x0000000706007c0c */ /* 0x000fe2000bf06270 */
[----:B------:R-:W-:Y:S01]  /*1cf0*/  ULDC.64 UR4, c[0x0][0x5d0] ;  /* 0x0001740000047ab9 */ /* 0x000fe20000000a00 */
[--C-:B------:R-:W-:Y:S01]  /*1d00*/  SHF.R.S32.HI R9, RZ, 0x1f, R8.reuse ;  /* 0x0000001fff097819 */ /* 0x100fe20000011408 */
[----:B------:R-:W-:Y:S01]  /*1d10*/  ULDC UR10, c[0x0][0x284] ;  /* 0x0000a100000a7ab9 */ /* 0x000fe20000000800 */
[----:B------:R-:W-:Y:S01]  /*1d20*/  IMAD R0, R11, UR4, RZ ;  /* 0x000000040b007c24 */ /* 0x000fe2000f8e02ff */
[----:B------:R-:W-:Y:S01]  /*1d30*/  UISETP.LT.U32.AND UP0, UPT, UR43, 0x3, UP0 ;  /* 0x000000032b00788c */ /* 0x000fe20008701070 */
[----:B------:R-:W-:Y:S01]  /*1d40*/  ISETP.GE.OR P0, PT, R10, UR10, P0 ;  /* 0x0000000a0a007c0c */ /* 0x000fe20008706670 */
[----:B------:R-:W-:Y:S01]  /*1d50*/  IMAD.WIDE.U32 R4, R99, UR4, R8 ;  /* 0x0000000463047c25 */ /* 0x000fe2000f8e0008 */
[----:B------:R-:W-:Y:S01]  /*1d60*/  ULDC.64 UR8, c[0x0][0x5c8] ;  /* 0x0001720000087ab9 */ /* 0x000fe20000000a00 */
[----:B------:R-:W-:-:S02]  /*1d70*/  USEL UR6, URZ, 0x1, !UP0 ;  /* 0x000000013f067887 */ /* 0x000fc4000c000000 */
[----:B------:R-:W-:Y:S01]  /*1d80*/  IMAD R3, R99, UR5, R0 ;  /* 0x0000000563037c24 */ /* 0x000fe2000f8e0200 */
[----:B------:R-:W-:Y:S01]  /*1d90*/  @UP1 UIMAD.WIDE.U32 UR4, UR41, -0x55555555, URZ ;  /* 0xaaaaaaab290418a5 */ /* 0x000fe2000f8e003f */
[----:B------:R-:W-:Y:S01]  /*1da0*/  IMAD.WIDE R100, R101, 0x80, R22 ;  /* 0x0000008065647825 */ /* 0x000fe200078e0216 */
[----:B------:R-:W-:Y:S02]  /*1db0*/  ULOP3.LUT UR40, UR40, UR6, URZ, 0x3c, !UPT ;  /* 0x0000000628287292 */ /* 0x000fe4000f8e3c3f */
[----:B------:R-:W-:Y:S01]  /*1dc0*/  @UP1 USHF.R.U32.HI UR4, URZ, 0x1, UR5 ;  /* 0x000000013f041899 */ /* 0x000fe20008011605 */
[----:B------:R-:W-:Y:S02]  /*1dd0*/  IMAD.IADD R5, R5, 0x1, R3 ;  /* 0x0000000105057824 */ /* 0x000fe400078e0203 */
[----:B------:R-:W-:Y:S01]  /*1de0*/  IMAD R3, R101, UR8, RZ ;  /* 0x0000000865037c24 */ /* 0x000fe2000f8e02ff */
[----:B------:R-:W-:Y:S01]  /*1df0*/  @UP1 ULOP3.LUT UR40, UR40, 0x1, UR4, 0x78, !UPT ;  /* 0x0000000128281892 */ /* 0x000fe2000f8e7804 */
[----:B------:R-:W-:-:S04]  /*1e00*/  IMAD.WIDE.U32 R102, R100, UR8, R4 ;  /* 0x0000000864667c25 */ /* 0x000fc8000f8e0004 */
[----:B------:R-:W-:Y:S02]  /*1e10*/  IMAD R7, R100, UR9, R3 ;  /* 0x0000000964077c24 */ /* 0x000fe4000f8e0203 */
[----:B------:R-:W-:Y:S01]  /*1e20*/  IMAD.MOV.U32 R0, RZ, RZ, -0x1 ;  /* 0xffffffffff007424 */ /* 0x000fe200078e00ff */
[----:B------:R-:W-:Y:S06]  /*1e30*/  @P0 BRA `(.L_x_28) ;  /* 0x00000040001c0947 */ /* 0x000fec0003800000 */
[----:B-----5:R-:W-:Y:S01]  /*1e40*/  FSETP.NEU.AND P0, PT, R88, RZ, PT ;  /* 0x000000ff5800720b */ /* 0x020fe20003f0d000 */
[----:B------:R-:W-:Y:S01]  /*1e50*/  IMAD.IADD R4, R89, 0x1, -R6 ;  /* 0x0000000159047824 */ /* 0x000fe200078e0a06 */
[----:B------:R-:W-:Y:S01]  /*1e60*/  BSSY B0, `(.L_x_28) ;  /* 0x0000404000007945 */ /* 0x000fe20003800000 */
[----:B------:R-:W-:Y:S02]  /*1e70*/  IMAD.IADD R3, R97, 0x1, -R10 ;  /* 0x0000000161037824 */ /* 0x000fe400078e0a0a */
[----:B------:R-:W-:Y:S01]  /*1e80*/  IMAD.IADD R113, R103, 0x1, R7 ;  /* 0x0000000167717824 */ /* 0x000fe200078e0207 */
[----:B------:R-:W-:-:S04]  /*1e90*/  ISETP.GT.AND P2, PT, R4, RZ, PT ;  /* 0x000000ff0400720c */ /* 0x000fc80003f44270 */
[----:B------:R-:W-:-:S03]  /*1ea0*/  ISETP.GT.AND P1, PT, R3, RZ, P2 ;  /* 0x000000ff0300720c */ /* 0x000fc60001724270 */
[----:B------:R-:W-:Y:S10]  /*1eb0*/  @!P0 BRA `(.L_x_29) ;  /* 0x0000002c00288947 */ /* 0x000ff40003800000 */
[----:B------:R-:W0:Y:S01]  /*1ec0*/  LDC.64 R106, c[0x0][0x5b8] ;  /* 0x00016e00ff6a7b82 */ /* 0x000e220000000a00 */
[----:B------:R-:W-:-:S07]  /*1ed0*/  ULDC.64 UR4, c[0x0][0x5c0] ;  /* 0x0001700000047ab9 */ /* 0x000fce0000000a00 */
[----:B------:R-:W1:Y:S08]  /*1ee0*/  LDC.64 R108, c[0x0][0x5b0] ;  /* 0x00016c00ff6c7b82 */ /* 0x000e700000000a00 */
[----:B------:R-:W2:Y:S01]  /*1ef0*/  LDC.64 R110, c[0x0][0x5a8] ;  /* 0x00016a00ff6e7b82 */ /* 0x000ea20000000a00 */
[-C--:B0-----:R-:W-:Y:S02]  /*1f00*/  IMAD R6, R11, R106.reuse, RZ ;  /* 0x0000006a0b067224 */ /* 0x081fe400078e02ff */
[----:B------:R-:W-:-:S04]  /*1f10*/  IMAD.WIDE.U32 R104, R99, R106, R8 ;  /* 0x0000006a63687225 */ /* 0x000fc800078e0008 */
[----:B------:R-:W-:Y:S02]  /*1f20*/  IMAD R103, R99, R107, R6 ;  /* 0x0000006b63677224 */ /* 0x000fe400078e0206 */
[-C--:B-1----:R-:W-:Y:S02]  /*1f30*/  IMAD R5, R101, R108.reuse, RZ ;  /* 0x0000006c65057224 */ /* 0x082fe400078e02ff */
[----:B------:R-:W-:Y:S02]  /*1f40*/  IMAD.IADD R13, R105, 0x1, R103 ;  /* 0x00000001690d7824 */ /* 0x000fe400078e0267 */
[----:B------:R-:W-:Y:S02]  /*1f50*/  IMAD.MOV.U32 R12, RZ, RZ, R104 ;  /* 0x000000ffff0c7224 */ /* 0x000fe400078e0068 */
[C---:B------:R-:W-:Y:S02]  /*1f60*/  IMAD R107, R100.reuse, R109, R5 ;  /* 0x0000006d646b7224 */ /* 0x040fe400078e0205 */
[----:B------:R-:W-:-:S04]  /*1f70*/  IMAD.WIDE.U32 R6, R100, R108, R12 ;  /* 0x0000006c64067225 */ /* 0x000fc800078e000c */
[----:B------:R-:W-:Y:S01]  /*1f80*/  IMAD.IADD R5, R7, 0x1, R107 ;  /* 0x0000000107057824 */ /* 0x000fe200078e026b */
[----:B--2---:R-:W-:-:S04]  /*1f90*/  LEA R14, P0, R6, R110, 0x1 ;  /* 0x0000006e060e7211 */ /* 0x004fc800078008ff */
[----:B------:R-:W-:-:S05]  /*1fa0*/  LEA.HI.X R15, R6, R111, R5, 0x1, P0 ;  /* 0x0000006f060f7211 */ /* 0x000fca00000f0c05 */
[----:B------:R0:W2:Y:S01]  /*1fb0*/  @P1 LDG.E.LTC128B.U16 R5, desc[UR38][R14.64] ;  /* 0x000000260e051981 */ /* 0x0000a2000c1e1520 */
[----:B------:R-:W-:Y:S01]  /*1fc0*/  LEA R10, P0, R102, UR4, 0x1 ;  /* 0x00000004660a7c11 */ /* 0x000fe2000f8008ff */
[----:B------:R-:W-:Y:S01]  /*1fd0*/  IMAD.WIDE.U32 R6, R100, R108, R8 ;  /* 0x0000006c64067225 */ /* 0x000fe200078e0008 */
[----:B------:R-:W-:Y:S03]  /*1fe0*/  BSSY B1, `(.L_x_30) ;  /* 0x0000012000017945 */ /* 0x000fe60003800000 */
[----:B------:R-:W-:Y:S02]  /*1ff0*/  IMAD.IADD R7, R107, 0x1, R7 ;  /* 0x000000016b077824 */ /* 0x000fe400078e0207 */
[----:B------:R-:W-:Y:S01]  /*2000*/  IMAD.WIDE.U32 R20, R99, R106, R6 ;  /* 0x0000006a63147225 */ /* 0x000fe200078e0006 */
[----:B0-----:R-:W-:-:S03]  /*2010*/  SHF.L.U64.HI R15, R108, 0x3, R109 ;  /* 0x000000036c0f7819 */ /* 0x001fc6000001026d */
[----:B------:R-:W-:Y:S01]  /*2020*/  IMAD.IADD R7, R103, 0x1, R21 ;  /* 0x0000000167077824 */ /* 0x000fe200078e0215 */
[----:B------:R-:W-:Y:S01]  /*2030*/  LEA R6, P4, R20, R110, 0x1 ;  /* 0x0000006e14067211 */ /* 0x000fe200078808ff */
[----:B------:R-:W-:-:S03]  /*2040*/  IMAD.SHL.U32 R14, R108, 0x8, RZ ;  /* 0x000000086c0e7824 */ /* 0x000fc600078e00ff */
[----:B------:R-:W-:Y:S01]  /*2050*/  LEA.HI.X R7, R20, R111, R7, 0x1, P4 ;  /* 0x0000006f14077211 */ /* 0x000fe200020f0c07 */
[----:B--2---:R-:W-:-:S05]  /*2060*/  HADD2.F32 R11, -RZ, R5.H0_H0 ;  /* 0x20000005ff0b7230 */ /* 0x004fca0000004100 */
[----:B------:R-:W-:-:S04]  /*2070*/  FMUL R11, R11, R88 ;  /* 0x000000580b0b7220 */ /* 0x000fc80000400000 */
[----:B------:R-:W-:Y:S01]  /*2080*/  FFMA R24, R24, R19, R11 ;  /* 0x0000001318187223 */ /* 0x000fe2000000000b */
[----:B------:R-:W-:Y:S02]  /*2090*/  LEA.HI.X R11, R102, UR5, R113, 0x1, P0 ;  /* 0x00000005660b7c11 */ /* 0x000fe400080f0c71 */
[----:B------:R-:W-:Y:S02]  /*20a0*/  ISETP.GT.AND P0, PT, R4, 0x1, PT ;  /* 0x000000010400780c */ /* 0x000fe40003f04270 */
[----:B------:R-:W-:Y:S02]  /*20b0*/  F2FP.F16.F32.PACK_AB R24, RZ, R24 ;  /* 0x00000018ff18723e */ /* 0x000fe400000000ff */
[----:B------:R-:W-:-:S03]  /*20c0*/  ISETP.GT.AND P3, PT, R3, RZ, P0 ;  /* 0x000000ff0300720c */ /* 0x000fc60000764270 */
[----:B------:R0:W-:Y:S10]  /*20d0*/  @P1 STG.E.U16 desc[UR38][R10.64], R24 ;  /* 0x000000180a001986 */ /* 0x0001f4000c101526 */
[----:B------:R-:W-:Y:S05]  /*20e0*/  @!P3 BRA `(.L_x_31) ;  /* 0x000000000004b947 */ /* 0x000fea0003800000 */
[----:B------:R1:W5:Y:S02]  /*20f0*/  LDG.E.LTC128B.U16 R5, desc[UR38][R6.64+0x2] ;  /* 0x0000022606057981 */ /* 0x000364000c1e1520 */
.L_x_31:
[----:B------:R-:W-:Y:S05]  /*2100*/  BSYNC B1 ;  /* 0x0000000000017941 */ /* 0x000fea0003800000 */
.L_x_30:
[----:B-----5:R-:W-:Y:S01]  /*2110*/  HADD2.F32 R101, -RZ, R5.H0_H0 ;  /* 0x20000005ff657230 */ /* 0x020fe20000004100 */
[----:B------:R-:W-:Y:S01]  /*2120*/  ISETP.GT.AND P2, PT, R3, 0x8, P2 ;  /* 0x000000080300780c */ /* 0x000fe20001744270 */
[----:B------:R-:W-:Y:S01]  /*2130*/  IMAD.WIDE.U32 R20, R100, R108, R14 ;  /* 0x0000006c64147225 */ /* 0x000fe200078e000e */
[----:B0-----:R-:W-:-:S03]  /*2140*/  PRMT R24, R5, 0x7610, R24 ;  /* 0x0000761005187816 */ /* 0x001fc60000000018 */
[----:B------:R-:W-:Y:S01]  /*2150*/  FMUL R12, R101, R88 ;  /* 0x00000058650c7220 */ /* 0x000fe20000400000 */
[----:B------:R-:W-:Y:S01]  /*2160*/  IMAD.IADD R107, R107, 0x1, R21 ;  /* 0x000000016b6b7824 */ /* 0x000fe200078e0215 */
[----:B------:R-:W-:Y:S02]  /*2170*/  IADD3 R104, P1, R104, R20, RZ ;  /* 0x0000001468687210 */ /* 0x000fe40007f3e0ff */
[----:B------:R-:W-:-:S03]  /*2180*/  FFMA R12, R25, R19, R12 ;  /* 0x00000013190c7223 */ /* 0x000fc6000000000c */
[----:B------:R-:W-:Y:S01]  /*2190*/  IMAD.X R13, R107, 0x1, R13, P1 ;  /* 0x000000016b0d7824 */ /* 0x000fe200008e060d */
[C---:B------:R-:W-:Y:S02]  /*21a0*/  LEA R14, P1, R104.reuse, R110, 0x1 ;  /* 0x0000006e680e7211 */ /* 0x040fe400078208ff */
[----:B------:R-:W-:Y:S02]  /*21b0*/  F2FP.F16.F32.PACK_AB R12, RZ, R12 ;  /* 0x0000000cff0c723e */ /* 0x000fe400000000ff */
[----:B------:R-:W-:Y:S02]  /*21c0*/  LEA.HI.X R15, R104, R111, R13, 0x1, P1 ;  /* 0x0000006f680f7211 */ /* 0x000fe400008f0c0d */
[----:B------:R-:W-:-:S05]  /*21d0*/  PRMT R21, R12, 0x7610, R21 ;  /* 0x000076100c157816 */ /* 0x000fca0000000015 */
[----:B------:R0:W-:Y:S04]  /*21e0*/  @P3 STG.E.U16 desc[UR38][R10.64+0x2], R21 ;  /* 0x000002150a003986 */ /* 0x0001e8000c101526 */
[----:B------:R-:W2:Y:S01]  /*21f0*/  @P2 LDG.E.LTC128B.U16 R24, desc[UR38][R14.64] ;  /* 0x000000260e182981 */ /* 0x000ea2000c1e1520 */
[----:B------:R-:W-:Y:S01]  /*2200*/  IADD3 R20, P1, R8, R20, RZ ;  /* 0x0000001408147210 */ /* 0x000fe20007f3e0ff */
[----:B------:R-:W-:Y:S01]  /*2210*/  BSSY B1, `(.L_x_32) ;  /* 0x0000011000017945 */ /* 0x000fe20003800000 */
[C---:B------:R-:W-:Y:S02]  /*2220*/  SHF.L.U64.HI R13, R92.reuse, 0x1, R91 ;  /* 0x000000015c0d7819 */ /* 0x040fe4000001025b */
[----:B------:R-:W-:Y:S01]  /*2230*/  ISETP.GT.AND P0, PT, R3, 0x8, P0 ;  /* 0x000000080300780c */ /* 0x000fe20000704270 */
[----:B0-----:R-:W-:Y:S01]  /*2240*/  IMAD.X R21, R9, 0x1, R107, P1 ;  /* 0x0000000109157824 */ /* 0x001fe200008e066b */
[----:B------:R-:W-:Y:S01]  /*2250*/  LEA R12, P1, R92, R10, 0x1 ;  /* 0x0000000a5c0c7211 */ /* 0x000fe200078208ff */
[----:B------:R-:W-:-:S04]  /*2260*/  IMAD.WIDE.U32 R20, R99, R106, R20 ;  /* 0x0000006a63147225 */ /* 0x000fc800078e0014 */
[----:B------:R-:W-:Y:S01]  /*2270*/  IMAD.X R13, R13, 0x1, R11, P1 ;  /* 0x000000010d0d7824 */ /* 0x000fe200008e060b */
[----:B------:R-:W-:Y:S01]  /*2280*/  LEA R8, P3, R20, R110, 0x1 ;  /* 0x0000006e14087211 */ /* 0x000fe200078608ff */
[----:B------:R-:W-:-:S05]  /*2290*/  IMAD.IADD R9, R103, 0x1, R21 ;  /* 0x0000000167097824 */ /* 0x000fca00078e0215 */
[----:B------:R-:W-:Y:S01]  /*22a0*/  LEA.HI.X R9, R20, R111, R9, 0x1, P3 ;  /* 0x0000006f14097211 */ /* 0x000fe200018f0c09 */
[----:B--2---:R-:W-:-:S05]  /*22b0*/  HADD2.F32 R5, -RZ, R24.H0_H0 ;  /* 0x20000018ff057230 */ /* 0x004fca0000004100 */
[----:B------:R-:W-:-:S04]  /*22c0*/  FMUL R5, R5, R88 ;  /* 0x0000005805057220 */ /* 0x000fc80000400000 */
[----:B------:R-:W-:-:S05]  /*22d0*/  FFMA R5, R26, R19, R5 ;  /* 0x000000131a057223 */ /* 0x000fca0000000005 */
[----:B------:R-:W-:-:S05]  /*22e0*/  F2FP.F16.F32.PACK_AB R5, RZ, R5 ;  /* 0x00000005ff05723e */ /* 0x000fca00000000ff */
[----:B------:R0:W-:Y:S01]  /*22f0*/  @P2 STG.E.U16 desc[UR38][R12.64], R5 ;  /* 0x000000050c002986 */ /* 0x0001e2000c101526 */
[----:B------:R-:W-:Y:S05]  /*2300*/  @!P0 BRA `(.L_x_33) ;  /* 0x0000000000048947 */ /* 0x000fea0003800000 */
[----:B------:R2:W5:Y:S02]  /*2310*/  LDG.E.LTC128B.U16 R24, desc[UR38][R8.64+0x2] ;  /* 0x0000022608187981 */ /* 0x000564000c1e1520 */
.L_x_33:
[----:B------:R-:W-:Y:S05]  /*2320*/  BSYNC B1 ;  /* 0x0000000000017941 */ /* 0x000fea0003800000 */
.L_x_32:
[----:B0----5:R-:W-:Y:S01]  /*2330*/  HADD2.F32 R5, -RZ, R24.H0_H0 ;  /* 0x20000018ff057230 */ /* 0x021fe20000004100 */
[----:B------:R-:W-:Y:S01]  /*2340*/  ISETP.GT.AND P1, PT, R4, 0x8, PT ;  /* 0x000000080400780c */ /* 0x000fe20003f24270 */
[----:B------:R-:W-:Y:S03]  /*2350*/  BSSY B1, `(.L_x_34) ;  /* 0x0000008000017945 */ /* 0x000fe60003800000 */
[----:B------:R-:W-:Y:S01]  /*2360*/  FMUL R14, R5, R88 ;  /* 0x00000058050e7220 */ /* 0x000fe20000400000 */
[----:B------:R-:W-:-:S03]  /*2370*/  ISETP.GT.AND P2, PT, R3, RZ, P1 ;  /* 0x000000ff0300720c */ /* 0x000fc60000f44270 */
[----:B------:R-:W-:-:S05]  /*2380*/  FFMA R14, R27, R19, R14 ;  /* 0x000000131b0e7223 */ /* 0x000fca000000000e */
[----:B------:R-:W-:-:S05]  /*2390*/  F2FP.F16.F32.PACK_AB R14, RZ, R14 ;  /* 0x0000000eff0e723e */ /* 0x000fca00000000ff */
[----:B------:R0:W-:Y:S01]  /*23a0*/  @P0 STG.E.U16 desc[UR38][R12.64+0x2], R14 ;  /* 0x0000020e0c000986 */ /* 0x0001e2000c101526 */
[----:B------:R-:W-:Y:S05]  /*23b0*/  @!P2 BRA `(.L_x_35) ;  /* 0x000000000004a947 */ /* 0x000fea0003800000 */
[----:B------:R3:W5:Y:S02]  /*23c0*/  LDG.E.LTC128B.U16 R24, desc[UR38][R6.64+0x10] ;  /* 0x0000102606187981 */ /* 0x000764000c1e1520 */
.L_x_35:
[----:B------:R-:W-:Y:S05]  /*23d0*/  BSYNC B1 ;  /* 0x0000000000017941 */ /* 0x000fea0003800000 */
.L_x_34:
[----:B-----5:R-:W-:Y:S01]  /*23e0*/  HADD2.F32 R5, -RZ, R24.H0_H0 ;  /* 0x20000018ff057230 */ /* 0x020fe20000004100 */
        /* <DEDUP_REMOVED lines=9> */
.L_x_37:
[----:B------:R-:W-:Y:S05]  /*2480*/  BSYNC B1 ;  /* 0x0000000000017941 */ /* 0x000fea0003800000 */
.L_x_36:
[----:B----45:R-:W-:Y:S01]  /*2490*/  HADD2.F32 R5, -RZ, R24.H0_H0 ;  /* 0x20000018ff057230 */ /* 0x030fe20000004100 */
[----:B------:R-:W-:Y:S01]  /*24a0*/  ISETP.GT.AND P1, PT, R3, 0x8, P1 ;  /* 0x000000080300780c */ /* 0x000fe20000f24270 */
[----:B------:R-:W-:Y:S03]  /*24b0*/  BSSY B1, `(.L_x_38) ;  /* 0x0000007000017945 */ /* 0x000fe60003800000 */
[----:B0-----:R-:W-:-:S04]  /*24c0*/  FMUL R14, R5, R88 ;  /* 0x00000058050e7220 */ /* 0x001fc80000400000 */
[----:B------:R-:W-:-:S05]  /*24d0*/  FFMA R14, R29, R19, R14 ;  /* 0x000000131d0e7223 */ /* 0x000fca000000000e */
[----:B------:R-:W-:-:S05]  /*24e0*/  F2FP.F16.F32.PACK_AB R14, RZ, R14 ;  /* 0x0000000eff0e723e */ /* 0x000fca00000000ff */
[----:B------:R0:W-:Y:S01]  /*24f0*/  @P3 STG.E.U16 desc[UR38][R10.64+0x12], R14 ;  /* 0x0000120e0a003986 */ /* 0x0001e2000c101526 */
[----:B------:R-:W-:Y:S05]  /*2500*/  @!P1 BRA `(.L_x_39) ;  /* 0x0000000000049947 */ /* 0x000fea0003800000 */
[----:B------:R4:W5:Y:S02]  /*2510*/  LDG.E.LTC128B.U16 R24, desc[UR38][R8.64+0x10] ;  /* 0x0000102608187981 */ /* 0x000964000c1e1520 */
.L_x_39:
[----:B------:R-:W-:Y:S05]  /*2520*/  BSYNC B1 ;  /* 0x0000000000017941 */ /* 0x000fea0003800000 */
.L_x_38:
[----:B-----5:R-:W-:Y:S01]  /*2530*/  HADD2.F32 R5, -RZ, R24.H0_H0 ;  /* 0x20000018ff057230 */ /* 0x020fe20000004100 */
[----:B------:R-:W-:Y:S01]  /*2540*/  ISETP.GT.AND P0, PT, R3, 0x8, P0 ;  /* 0x000000080300780c */ /* 0x000fe20000704270 */
[----:B------:R-:W-:Y:S03]  /*2550*/  BSSY B1, `(.L_x_40) ;  /* 0x0000007000017945 */ /* 0x000fe60003800000 */
[----:B------:R-:W-:-:S04]  /*2560*/  FMUL R5, R5, R88 ;  /* 0x0000005805057220 */ /* 0x000fc80000400000 */
[----:B------:R-:W-:-:S05]  /*2570*/  FFMA R5, R30, R19, R5 ;  /* 0x000000131e057223 */ /* 0x000fca0000000005 */
[----:B------:R-:W-:-:S05]  /*2580*/  F2FP.F16.F32.PACK_AB R5, RZ, R5 ;  /* 0x00000005ff05723e */ /* 0x000fca00000000ff */
[----:B------:R0:W-:Y:S01]  /*2590*/  @P1 STG.E.U16 desc[UR38][R12.64+0x10], R5 ;  /* 0x000010050c001986 */ /* 0x0001e2000c101526 */
[----:B------:R-:W-:Y:S05]  /*25a0*/  @!P0 BRA `(.L_x_41) ;  /* 0x0000000000048947 */ /* 0x000fea0003800000 */
[----:B------:R0:W5:Y:S02]  /*25b0*/  LDG.E.LTC128B.U16 R24, desc[UR38][R8.64+0x12] ;  /* 0x0000122608187981 */ /* 0x000164000c1e1520 */
.L_x_41:
[----:B------:R-:W-:Y:S05]  /*25c0*/  BSYNC B1 ;  /* 0x0000000000017941 */ /* 0x000fea0003800000 */
.L_x_40:
        /* <DEDUP_REMOVED lines=10> */
.L_x_43:
[----:B------:R-:W-:Y:S05]  /*2670*/  BSYNC B1 ;  /* 0x0000000000017941 */ /* 0x000fea0003800000 */
.L_x_42:
        /* <DEDUP_REMOVED lines=10> */
.L_x_45:
[----:B------:R-:W-:Y:S05]  /*2720*/  BSYNC B1 ;  /* 0x0000000000017941 */ /* 0x000fea0003800000 */
.L_x_44:
[----:B0----5:R-:W-:Y:S01]  /*2730*/  HADD2.F32 R5, -RZ, R24.H0_H0 ;  /* 0x20000018ff057230 */ /* 0x021fe20000004100 */
        /* <DEDUP_REMOVED lines=8> */
.L_x_47:
[----:B------:R-:W-:Y:S05]  /*27c0*/  BSYNC B1 ;  /* 0x0000000000017941 */ /* 0x000fea0003800000 */
.L_x_46:
        /* <DEDUP_REMOVED lines=9> */
.L_x_49:
[----:B------:R-:W-:Y:S05]  /*2860*/  BSYNC B1 ;  /* 0x0000000000017941 */ /* 0x000fea0003800000 */
.L_x_48:
        /* <DEDUP_REMOVED lines=10> */
.L_x_51:
[----:B------:R-:W-:Y:S05]  /*2910*/  BSYNC B1 ;  /* 0x0000000000017941 */ /* 0x000fea0003800000 */
.L_x_50:
        /* <DEDUP_REMOVED lines=10> */
.L_x_53:
[----:B------:R-:W-:Y:S05]  /*29c0*/  BSYNC B1 ;  /* 0x0000000000017941 */ /* 0x000fea0003800000 */
.L_x_52:
        /* <DEDUP_REMOVED lines=9> */
.L_x_55:
[----:B------:R-:W-:Y:S05]  /*2a60*/  BSYNC B1 ;  /* 0x0000000000017941 */ /* 0x000fea0003800000 */
.L_x_54:
        /* <DEDUP_REMOVED lines=9> */
.L_x_57:
[----:B------:R-:W-:Y:S05]  /*2b00*/  BSYNC B1 ;  /* 0x0000000000017941 */ /* 0x000fea0003800000 */
.L_x_56:
        /* <DEDUP_REMOVED lines=10> */
.L_x_59:
[----:B------:R-:W-:Y:S05]  /*2bb0*/  BSYNC B1 ;  /* 0x0000000000017941 */ /* 0x000fea0003800000 */
.L_x_58:
        /* <DEDUP_REMOVED lines=10> */
.L_x_61:
[----:B------:R-:W-:Y:S05]  /*2c60*/  BSYNC B1 ;  /* 0x0000000000017941 */ /* 0x000fea0003800000 */
.L_x_60:
        /* <DEDUP_REMOVED lines=9> */
.L_x_63:
[----:B------:R-:W-:Y:S05]  /*2d00*/  BSYNC B1 ;  /* 0x0000000000017941 */ /* 0x000fea0003800000 */
.L_x_62:
        /* <DEDUP_REMOVED lines=9> */
.L_x_65:
[----:B------:R-:W-:Y:S05]  /*2da0*/  BSYNC B1 ;  /* 0x0000000000017941 */ /* 0x000fea0003800000 */
.L_x_64:
        /* <DEDUP_REMOVED lines=10> */
.L_x_67:
[----:B------:R-:W-:Y:S05]  /*2e50*/  BSYNC B1 ;  /* 0x0000000000017941 */ /* 0x000fea0003800000 */
.L_x_66:
        /* <DEDUP_REMOVED lines=10> */
.L_x_69:
[----:B------:R-:W-:Y:S05]  /*2f00*/  BSYNC B1 ;  /* 0x0000000000017941 */ /* 0x000fea0003800000 */
.L_x_68:
        /* <DEDUP_REMOVED lines=9> */
.L_x_71:
[----:B------:R-:W-:Y:S05]  /*2fa0*/  BSYNC B1 ;  /* 0x0000000000017941 */ /* 0x000fea0003800000 */
.L_x_70:
        /* <DEDUP_REMOVED lines=9> */
.L_x_73:
[----:B------:R-:W-:Y:S05]  /*3040*/  BSYNC B1 ;  /* 0x0000000000017941 */ /* 0x000fea0003800000 */
.L_x_72:
        /* <DEDUP_REMOVED lines=10> */
.L_x_75:
[----:B------:R-:W-:Y:S05]  /*30f0*/  BSYNC B1 ;  /* 0x0000000000017941 */ /* 0x000fea0003800000 */
.L_x_74:
        /* <DEDUP_REMOVED lines=10> */
.L_x_77:
[----:B------:R-:W-:Y:S05]  /*31a0*/  BSYNC B1 ;  /* 0x0000000000017941 */ /* 0x000fea0003800000 */
.L_x_76:
        /* <DEDUP_REMOVED lines=9> */
.L_x_79:
[----:B------:R-:W-:Y:S05]  /*3240*/  BSYNC B1 ;  /* 0x0000000000017941 */ /* 0x000fea0003800000 */
.L_x_78:
        /* <DEDUP_REMOVED lines=9> */
.L_x_81:
[----:B------:R-:W-:Y:S05]  /*32e0*/  BSYNC B1 ;  /* 0x0000000000017941 */ /* 0x000fea0003800000 */
.L_x_80:
        /* <DEDUP_REMOVED lines=10> */
.L_x_83:
[----:B------:R-:W-:Y:S05]  /*3390*/  BSYNC B1 ;  /* 0x0000000000017941 */ /* 0x000fea0003800000 */
.L_x_82:
        /* <DEDUP_REMOVED lines=10> */
.L_x_85:
[----:B------:R-:W-:Y:S05]  /*3440*/  BSYNC B1 ;  /* 0x0000000000017941 */ /* 0x000fea0003800000 */
.L_x_84:
        /* <DEDUP_REMOVED lines=9> */
.L_x_87:
[----:B------:R-:W-:Y:S05]  /*34e0*/  BSYNC B1 ;  /* 0x0000000000017941 */ /* 0x000fea0003800000 */
.L_x_86:
        /* <DEDUP_REMOVED lines=9> */
.L_x_89:
[----:B------:R-:W-:Y:S05]  /*3580*/  BSYNC B1 ;  /* 0x0000000000017941 */ /* 0x000fea0003800000 */
.L_x_88:
        /* <DEDUP_REMOVED lines=10> */
.L_x_91:
[----:B------:R-:W-:Y:S05]  /*3630*/  BSYNC B1 ;  /* 0x0000000000017941 */ /* 0x000fea0003800000 */
.L_x_90:
        /* <DEDUP_REMOVED lines=10> */
.L_x_93:
[----:B------:R-:W-:Y:S05]  /*36e0*/  BSYNC B1 ;  /* 0x0000000000017941 */ /* 0x000fea0003800000 */
.L_x_92:
        /* <DEDUP_REMOVED lines=9> */
.L_x_95:
[----:B------:R-:W-:Y:S05]  /*3780*/  BSYNC B1 ;  /* 0x0000000000017941 */ /* 0x000fea0003800000 */
.L_x_94:
        /* <DEDUP_REMOVED lines=9> */
.L_x_97:
[----:B------:R-:W-:Y:S05]  /*3820*/  BSYNC B1 ;  /* 0x0000000000017941 */ /* 0x000fea0003800000 */
.L_x_96:
        /* <DEDUP_REMOVED lines=10> */
.L_x_99:
[----:B------:R-:W-:Y:S05]  /*38d0*/  BSYNC B1 ;  /* 0x0000000000017941 */ /* 0x000fea0003800000 */
.L_x_98:
        /* <DEDUP_REMOVED lines=10> */
.L_x_101:
[----:B------:R-:W-:Y:S05]  /*3980*/  BSYNC B1 ;  /* 0x0000000000017941 */ /* 0x000fea0003800000 */
.L_x_100:
        /* <DEDUP_REMOVED lines=9> */
.L_x_103:
[----:B------:R-:W-:Y:S05]  /*3a20*/  BSYNC B1 ;  /* 0x0000000000017941 */ /* 0x000fea0003800000 */
.L_x_102:
        /* <DEDUP_REMOVED lines=9> */
.L_x_105:
[----:B------:R-:W-:Y:S05]  /*3ac0*/  BSYNC B1 ;  /* 0x0000000000017941 */ /* 0x000fea0003800000 */
.L_x_104:
        /* <DEDUP_REMOVED lines=10> */
.L_x_107:
[----:B------:R-:W-:Y:S05]  /*3b70*/  BSYNC B1 ;  /* 0x0000000000017941 */ /* 0x000fea0003800000 */
.L_x_106:
        /* <DEDUP_REMOVED lines=10> */
.L_x_109:
[----:B------:R-:W-:Y:S05]  /*3c20*/  BSYNC B1 ;  /* 0x0000000000017941 */ /* 0x000fea0003800000 */
.L_x_108:
        /* <DEDUP_REMOVED lines=9> */
.L_x_111:
[----:B------:R-:W-:Y:S05]  /*3cc0*/  BSYNC B1 ;  /* 0x0000000000017941 */ /* 0x000fea0003800000 */
.L_x_110:
        /* <DEDUP_REMOVED lines=9> */
.L_x_113:
[----:B------:R-:W-:Y:S05]  /*3d60*/  BSYNC B1 ;  /* 0x0000000000017941 */ /* 0x000fea0003800000 */
.L_x_112:
        /* <DEDUP_REMOVED lines=10> */
.L_x_115:
[----:B------:R-:W-:Y:S05]  /*3e10*/  BSYNC B1 ;  /* 0x0000000000017941 */ /* 0x000fea0003800000 */
.L_x_114:
        /* <DEDUP_REMOVED lines=10> */
.L_x_117:
[----:B------:R-:W-:Y:S05]  /*3ec0*/  BSYNC B1 ;  /* 0x0000000000017941 */ /* 0x000fea0003800000 */
.L_x_116:
        /* <DEDUP_REMOVED lines=9> */
.L_x_119:
[----:B------:R-:W-:Y:S05]  /*3f60*/  BSYNC B1 ;  /* 0x0000000000017941 */ /* 0x000fea0003800000 */
.L_x_118:
        /* <DEDUP_REMOVED lines=9> */
.L_x_121:
[----:B------:R-:W-:Y:S05]  /*4000*/  BSYNC B1 ;  /* 0x0000000000017941 */ /* 0x000fea0003800000 */
.L_x_120:
        /* <DEDUP_REMOVED lines=10> */
.L_x_123:
[----:B------:R-:W-:Y:S05]  /*40b0*/  BSYNC B1 ;  /* 0x0000000000017941 */ /* 0x000fea0003800000 */
.L_x_122:
        /* <DEDUP_REMOVED lines=10> */
.L_x_125:
[----:B------:R-:W-:Y:S05]  /*4160*/  BSYNC B1 ;  /* 0x0000000000017941 */ /* 0x000fea0003800000 */
.L_x_124:
        /* <DEDUP_REMOVED lines=9> */
.L_x_127:
[----:B------:R-:W-:Y:S05]  /*4200*/  BSYNC B1 ;  /* 0x0000000000017941 */ /* 0x000fea0003800000 */
.L_x_126:
        /* <DEDUP_REMOVED lines=9> */
.L_x_129:
[----:B------:R-:W-:Y:S05]  /*42a0*/  BSYNC B1 ;  /* 0x0000000000017941 */ /* 0x000fea0003800000 */
.L_x_128:
        /* <DEDUP_REMOVED lines=10> */
.L_x_131:
[----:B------:R-:W-:Y:S05]  /*4350*/  BSYNC B1 ;  /* 0x0000000000017941 */ /* 0x000fea0003800000 */
.L_x_130:
        /* <DEDUP_REMOVED lines=10> */
.L_x_133:
[----:B------:R-:W-:Y:S05]  /*4400*/  BSYNC B1 ;  /* 0x0000000000017941 */ /* 0x000fea0003800000 */
.L_x_132:
        /* <DEDUP_REMOVED lines=9> */
.L_x_135:
[----:B------:R-:W-:Y:S05]  /*44a0*/  BSYNC B1 ;  /* 0x0000000000017941 */ /* 0x000fea0003800000 */
.L_x_134:
        /* <DEDUP_REMOVED lines=9> */
.L_x_137:
[----:B------:R-:W-:Y:S05]  /*4540*/  BSYNC B1 ;  /* 0x0000000000017941 */ /* 0x000fea0003800000 */
.L_x_136:
        /* <DEDUP_REMOVED lines=10> */
.L_x_139:
[----:B------:R-:W-:Y:S05]  /*45f0*/  BSYNC B1 ;  /* 0x0000000000017941 */ /* 0x000fea0003800000 */
.L_x_138:
        /* <DEDUP_REMOVED lines=10> */
.L_x_141:
[----:B------:R-:W-:Y:S05]  /*46a0*/  BSYNC B1 ;  /* 0x0000000000017941 */ /* 0x000fea0003800000 */
.L_x_140:
        /* <DEDUP_REMOVED lines=9> */
.L_x_143:
[----:B------:R-:W-:Y:S05]  /*4740*/  BSYNC B1 ;  /* 0x0000000000017941 */ /* 0x000fea0003800000 */
.L_x_142:
        /* <DEDUP_REMOVED lines=9> */
.L_x_145:
[----:B------:R-:W-:Y:S05]  /*47e0*/  BSYNC B1 ;  /* 0x0000000000017941 */ /* 0x000fea0003800000 */
.L_x_144:
        /* <DEDUP_REMOVED lines=10> */
.L_x_147:
[----:B------:R-:W-:Y:S05]  /*4890*/  BSYNC B1 ;  /* 0x0000000000017941 */ /* 0x000fea0003800000 */
.L_x_146:
[----:B-----5:R-:W-:Y:S01]  /*48a0*/  HADD2.F32 R5, -RZ, R24.H0_H0 ;  /* 0x20000018ff057230 */ /* 0x020fe20000004100 */
[----:B------:R-:W-:Y:S01]  /*48b0*/  ISETP.GT.AND P0, PT, R4, 0x79, PT ;  /* 0x000000790400780c */ /* 0x000fe20003f04270 */
[----:B------:R-:W-:Y:S01]  /*48c0*/  @P2 IMAD.MOV.U32 R4, RZ, RZ, R10 ;  /* 0x000000ffff042224 */ /* 0x000fe200078e000a */
[----:B------:R-:W-:Y:S02]  /*48d0*/  BSSY B1, `(.L_x_148) ;  /* 0x000000a000017945 */ /* 0x000fe40003800000 */
[----:B------:R-:W-:Y:S01]  /*48e0*/  FMUL R5, R5, R88 ;  /* 0x0000005805057220 */ /* 0x000fe20000400000 */
[----:B------:R-:W-:-:S03]  /*48f0*/  ISETP.GT.AND P3, PT, R3, RZ, P0 ;  /* 0x000000ff0300720c */ /* 0x000fc60000764270 */
[----:B------:R-:W-:-:S05]  /*4900*/  FFMA R5, R84, R19, R5 ;  /* 0x0000001354057223 */ /* 0x000fca0000000005 */
[----:B------:R-:W-:-:S04]  /*4910*/  F2FP.F16.F32.PACK_AB R5, RZ, R5 ;  /* 0x00000005ff05723e */ /* 0x000fc800000000ff */
[----:B0-----:R-:W-:Y:S01]  /*4920*/  PRMT R14, R5, 0x7610, R14 ;  /* 0x00007610050e7816 */ /* 0x001fe2000000000e */
[----:B------:R-:W-:-:S05]  /*4930*/  @P2 IMAD.MOV.U32 R5, RZ, RZ, R11 ;  /* 0x000000ffff052224 */ /* 0x000fca00078e000b */
[----:B------:R0:W-:Y:S01]  /*4940*/  @P2 STG.E.U16 desc[UR38][R4.64+0xf0], R14 ;  /* 0x0000f00e04002986 */ /* 0x0001e2000c101526 */
[----:B------:R-:W-:Y:S05]  /*4950*/  @!P3 BRA `(.L_x_149) ;  /* 0x000000000004b947 */ /* 0x000fea0003800000 */
[----:B------:R0:W5:Y:S02]  /*4960*/  LDG.E.LTC128B.U16 R24, desc[UR38][R6.64+0xf2] ;  /* 0x0000f22606187981 */ /* 0x000164000c1e1520 */
.L_x_149:
[----:B------:R-:W-:Y:S05]  /*4970*/  BSYNC B1 ;  /* 0x0000000000017941 */ /* 0x000fea0003800000 */
.L_x_148:
        /* <DEDUP_REMOVED lines=9> */
.L_x_151:
[----:B------:R-:W-:Y:S05]  /*4a10*/  BSYNC B1 ;  /* 0x0000000000017941 */ /* 0x000fea0003800000 */
.L_x_150:
[----:B-----5:R-:W-:Y:S01]  /*4a20*/  HADD2.F32 R5, -RZ, R24.H0_H0 ;  /* 0x20000018ff057230 */ /* 0x020fe20000004100 */
[----:B------:R-:W-:Y:S01]  /*4a30*/  ISETP.GT.AND P0, PT, R3, 0x8, P0 ;  /* 0x000000080300780c */ /* 0x000fe20000704270 */
[----:B0-----:R-:W-:Y:S01]  /*4a40*/  @P1 IMAD.MOV.U32 R4, RZ, RZ, R12 ;  /* 0x000000ffff041224 */ /* 0x001fe200078e000c */
[----:B------:R-:W-:Y:S02]  /*4a50*/  BSSY B1, `(.L_x_152) ;  /* 0x0000009000017945 */ /* 0x000fe40003800000 */
[----:B------:R-:W-:-:S04]  /*4a60*/  FMUL R5, R5, R88 ;  /* 0x0000005805057220 */ /* 0x000fc80000400000 */
[----:B------:R-:W-:-:S05]  /*4a70*/  FFMA R5, R86, R19, R5 ;  /* 0x0000001356057223 */ /* 0x000fca0000000005 */
[----:B------:R-:W-:-:S04]  /*4a80*/  F2FP.F16.F32.PACK_AB R5, RZ, R5 ;  /* 0x00000005ff05723e */ /* 0x000fc800000000ff */
[----:B-1-3--:R-:W-:Y:S01]  /*4a90*/  PRMT R6, R5, 0x7610, R6 ;  /* 0x0000761005067816 */ /* 0x00afe20000000006 */
[----:B------:R-:W-:-:S05]  /*4aa0*/  @P1 IMAD.MOV.U32 R5, RZ, RZ, R13 ;  /* 0x000000ffff051224 */ /* 0x000fca00078e000d */
[----:B------:R0:W-:Y:S01]  /*4ab0*/  @P1 STG.E.U16 desc[UR38][R4.64+0xf0], R6 ;  /* 0x0000f00604001986 */ /* 0x0001e2000c101526 */
[----:B------:R-:W-:Y:S05]  /*4ac0*/  @!P0 BRA `(.L_x_153) ;  /* 0x0000000000048947 */ /* 0x000fea0003800000 */
[----:B------:R1:W5:Y:S02]  /*4ad0*/  LDG.E.LTC128B.U16 R24, desc[UR38][R8.64+0xf2] ;  /* 0x0000f22608187981 */ /* 0x000364000c1e1520 */
.L_x_153:
[----:B------:R-:W-:Y:S05]  /*4ae0*/  BSYNC B1 ;  /* 0x0000000000017941 */ /* 0x000fea0003800000 */
.L_x_152:
[----:B------:R-:W-:Y:S05]  /*4af0*/  @!P0 BRA `(.L_x_154) ;  /* 0x0000001000e88947 */ /* 0x000fea0003800000 */
[----:B-----5:R-:W-:-:S05]  /*4b00*/  HADD2.F32 R3, -RZ, R24.H0_H0 ;  /* 0x20000018ff037230 */ /* 0x020fca0000004100 */
[----:B0-----:R-:W-:-:S04]  /*4b10*/  FMUL R4, R3, R88 ;  /* 0x0000005803047220 */ /* 0x001fc80000400000 */
[----:B------:R-:W-:-:S05]  /*4b20*/  FFMA R4, R87, R19, R4 ;  /* 0x0000001357047223 */ /* 0x000fca0000000004 */
[----:B------:R-:W-:-:S05]  /*4b30*/  F2FP.F16.F32.PACK_AB R4, RZ, R4 ;  /* 0x00000004ff04723e */ /* 0x000fca00000000ff */
[----:B------:R3:W-:Y:S01]  /*4b40*/  STG.E.U16 desc[UR38][R12.64+0xf2], R4 ;  /* 0x0000f2040c007986 */ /* 0x0007e2000c101526 */
[----:B------:R-:W-:Y:S05]  /*4b50*/  BRA `(.L_x_154) ;  /* 0x0000001000d07947 */ /* 0x000fea0003800000 */
.L_x_29:
[----:B------:R-:W-:Y:S01]  /*4b60*/  ISETP.GT.AND P3, PT, R4, 0x1, PT ;  /* 0x000000010400780c */ /* 0x000fe20003f64270 */
[----:B------:R-:W-:Y:S01]  /*4b70*/  ULDC.64 UR4, c[0x0][0x5c0] ;  /* 0x0001700000047ab9 */ /* 0x000fe20000000a00 */
[-C--:B------:R-:W-:Y:S01]  /*4b80*/  FMUL R24, R24, R19.reuse ;  /* 0x0000001318187220 */ /* 0x080fe20000400000 */
[----:B------:R-:W-:Y:S01]  /*4b90*/  LEA R6, P4, R102, UR4, 0x1 ;  /* 0x0000000466067c11 */ /* 0x000fe2000f8808ff */
[-C--:B------:R-:W-:Y:S01]  /*4ba0*/  FMUL R25, R25, R19.reuse ;  /* 0x0000001319197220 */ /* 0x080fe20000400000 */
[----:B------:R-:W-:Y:S01]  /*4bb0*/  ISETP.GT.AND P0, PT, R3, RZ, P3 ;  /* 0x000000ff0300720c */ /* 0x000fe20001f04270 */
[-C--:B------:R-:W-:Y:S01]  /*4bc0*/  FMUL R26, R26, R19.reuse ;  /* 0x000000131a1a7220 */ /* 0x080fe20000400000 */
[----:B------:R-:W-:Y:S01]  /*4bd0*/  F2FP.F16.F32.PACK_AB R24, RZ, R24 ;  /* 0x00000018ff18723e */ /* 0x000fe200000000ff */
[-C--:B------:R-:W-:Y:S01]  /*4be0*/  FMUL R27, R27, R19.reuse ;  /* 0x000000131b1b7220 */ /* 0x080fe20000400000 */
[----:B------:R-:W-:Y:S01]  /*4bf0*/  LEA.HI.X R7, R102, UR5, R113, 0x1, P4 ;  /* 0x0000000566077c11 */ /* 0x000fe2000a0f0c71 */
[----:B------:R-:W-:Y:S01]  /*4c00*/  FMUL R28, R28, R19 ;  /* 0x000000131c1c7220 */ /* 0x000fe20000400000 */
[----:B------:R-:W-:Y:S01]  /*4c10*/  F2FP.F16.F32.PACK_AB R25, RZ, R25 ;  /* 0x00000019ff19723e */ /* 0x000fe200000000ff */
[-C--:B------:R-:W-:Y:S01]  /*4c20*/  FMUL R29, R29, R19.reuse ;  /* 0x000000131d1d7220 */ /* 0x080fe20000400000 */
[----:B------:R-:W-:Y:S01]  /*4c30*/  ISETP.GT.AND P2, PT, R3, 0x8, P2 ;  /* 0x000000080300780c */ /* 0x000fe20001744270 */
[----:B------:R-:W-:Y:S01]  /*4c40*/  @P1 STG.E.U16 desc[UR38][R6.64], R24 ;  /* 0x0000001806001986 */ /* 0x000fe2000c101526 */
[----:B------:R-:W-:Y:S01]  /*4c50*/  ISETP.GT.AND P1, PT, R4, 0x8, PT ;  /* 0x000000080400780c */ /* 0x000fe20003f24270 */
[-C--:B------:R-:W-:Y:S01]  /*4c60*/  FMUL R30, R30, R19.reuse ;  /* 0x000000131e1e7220 */ /* 0x080fe20000400000 */
[C---:B------:R-:W-:Y:S01]  /*4c70*/  SHF.L.U64.HI R5, R92.reuse, 0x1, R91 ;  /* 0x000000015c057819 */ /* 0x040fe2000001025b */
[----:B------:R-:W-:Y:S01]  /*4c80*/  @P0 STG.E.U16 desc[UR38][R6.64+0x2], R25 ;  /* 0x0000021906000986 */ /* 0x000fe2000c101526 */
[----:B------:R-:W-:Y:S01]  /*4c90*/  LEA R8, P5, R92, R6, 0x1 ;  /* 0x000000065c087211 */ /* 0x000fe200078a08ff */
[-C--:B------:R-:W-:Y:S01]  /*4ca0*/  FMUL R31, R31, R19.reuse ;  /* 0x000000131f1f7220 */ /* 0x080fe20000400000 */
[----:B------:R-:W-:Y:S01]  /*4cb0*/  ISETP.GT.AND P3, PT, R3, 0x8, P3 ;  /* 0x000000080300780c */ /* 0x000fe20001f64270 */
[-C--:B------:R-:W-:Y:S01]  /*4cc0*/  FMUL R32, R32, R19.reuse ;  /* 0x0000001320207220 */ /* 0x080fe20000400000 */
[----:B------:R-:W-:Y:S01]  /*4cd0*/  ISETP.GT.AND P0, PT, R4, 0x9, PT ;  /* 0x000000090400780c */ /* 0x000fe20003f04270 */
[----:B------:R-:W-:Y:S01]  /*4ce0*/  IMAD.X R9, R5, 0x1, R7, P5 ;  /* 0x0000000105097824 */ /* 0x000fe200028e0607 */
[----:B------:R-:W-:Y:S01]  /*4cf0*/  ISETP.GT.AND P4, PT, R3, RZ, P1 ;  /* 0x000000ff0300720c */ /* 0x000fe20000f84270 */
[-C--:B------:R-:W-:Y:S01]  /*4d00*/  FMUL R33, R33, R19.reuse ;  /* 0x0000001321217220 */ /* 0x080fe20000400000 */
[----:B------:R-:W-:Y:S01]  /*4d10*/  F2FP.F16.F32.PACK_AB R26, RZ, R26 ;  /* 0x0000001aff1a723e */ /* 0x000fe200000000ff */
[-C--:B------:R-:W-:Y:S01]  /*4d20*/  FMUL R34, R34, R19.reuse ;  /* 0x0000001322227220 */ /* 0x080fe20000400000 */
[----:B------:R-:W-:Y:S01]  /*4d30*/  ISETP.GT.AND P5, PT, R3, RZ, P0 ;  /* 0x000000ff0300720c */ /* 0x000fe200007a4270 */
[----:B------:R-:W-:Y:S01]  /*4d40*/  FMUL R35, R35, R19 ;  /* 0x0000001323237220 */ /* 0x000fe20000400000 */
[----:B------:R-:W-:Y:S01]  /*4d50*/  F2FP.F16.F32.PACK_AB R27, RZ, R27 ;  /* 0x0000001bff1b723e */ /* 0x000fe200000000ff */
[----:B------:R-:W-:Y:S01]  /*4d60*/  @P2 STG.E.U16 desc[UR38][R8.64], R26 ;  /* 0x0000001a08002986 */ /* 0x000fe2000c101526 */
[----:B------:R-:W-:Y:S01]  /*4d70*/  F2FP.F16.F32.PACK_AB R28, RZ, R28 ;  /* 0x0000001cff1c723e */ /* 0x000fe200000000ff */
[-C--:B------:R-:W-:Y:S01]  /*4d80*/  FMUL R36, R36, R19.reuse ;  /* 0x0000001324247220 */ /* 0x080fe20000400000 */
[----:B------:R-:W-:Y:S01]  /*4d90*/  ISETP.GT.AND P2, PT, R3, 0x8, P1 ;  /* 0x000000080300780c */ /* 0x000fe20000f44270 */
[----:B------:R-:W-:Y:S01]  /*4da0*/  @P3 STG.E.U16 desc[UR38][R8.64+0x2], R27 ;  /* 0x0000021b08003986 */ /* 0x000fe2000c101526 */
[----:B------:R-:W-:Y:S01]  /*4db0*/  ISETP.GT.AND P1, PT, R4, 0x10, PT ;  /* 0x000000100400780c */ /* 0x000fe20003f24270 */
[----:B------:R-:W-:Y:S01]  /*4dc0*/  FMUL R37, R37, R19 ;  /* 0x0000001325257220 */ /* 0x000fe20000400000 */
[----:B------:R-:W-:Y:S01]  /*4dd0*/  F2FP.F16.F32.PACK_AB R29, RZ, R29 ;  /* 0x0000001dff1d723e */ /* 0x000fe200000000ff */
[----:B------:R-:W-:Y:S01]  /*4de0*/  @P4 STG.E.U16 desc[UR38][R6.64+0x10], R28 ;  /* 0x0000101c06004986 */ /* 0x000fe2000c101526 */
[C---:B------:R-:W-:Y:S01]  /*4df0*/  ISETP.GT.AND P3, PT, R3.reuse, 0x8, P0 ;  /* 0x000000080300780c */ /* 0x040fe20000764270 */
[-C--:B------:R-:W-:Y:S01]  /*4e00*/  FMUL R38, R38, R19.reuse ;  /* 0x0000001326267220 */ /* 0x080fe20000400000 */
[----:B------:R-:W-:Y:S01]  /*4e10*/  ISETP.GT.AND P0, PT, R4, 0x11, PT ;  /* 0x000000110400780c */ /* 0x000fe20003f04270 */
[----:B------:R-:W-:Y:S01]  /*4e20*/  @P5 STG.E.U16 desc[UR38][R6.64+0x12], R29 ;  /* 0x0000121d06005986 */ /* 0x000fe2000c101526 */
        /* <DEDUP_REMOVED lines=161> */
[----:B------:R-:W-:Y:S01]  /*5840*/  FMUL R87, R87, R19 ;  /* 0x0000001357577220 */ /* 0x000fe20000400000 */
[----:B------:R-:W-:-:S02]  /*5850*/  F2FP.F16.F32.PACK_AB R62, RZ, R62 ;  /* 0x0000003eff3e723e */ /* 0x000fc400000000ff */
[C---:B------:R-:W-:Y:S02]  /*5860*/  ISETP.GT.AND P5, PT, R3.reuse, RZ, P0 ;  /* 0x000000ff0300720c */ /* 0x040fe400007a4270 */
[----:B------:R-:W-:Y:S01]  /*5870*/  F2FP.F16.F32.PACK_AB R63, RZ, R63 ;  /* 0x0000003fff3f723e */ /* 0x000fe200000000ff */
[----:B------:R-:W-:Y:S01]  /*5880*/  @P2 STG.E.U16 desc[UR38][R8.64+0x90], R62 ;  /* 0x0000903e08002986 */ /* 0x000fe2000c101526 */
[----:B------:R-:W-:Y:S02]  /*5890*/  F2FP.F16.F32.PACK_AB R64, RZ, R64 ;  /* 0x00000040ff40723e */ /* 0x000fe400000000ff */
[C---:B------:R-:W-:Y:S01]  /*58a0*/  ISETP.GT.AND P2, PT, R3.reuse, 0x8, P1 ;  /* 0x000000080300780c */ /* 0x040fe20000f44270 */
[----:B------:R-:W-:Y:S01]  /*58b0*/  @P3 STG.E.U16 desc[UR38][R8.64+0x92], R63 ;  /* 0x0000923f08003986 */ /* 0x000fe2000c101526 */
[----:B------:R-:W-:Y:S02]  /*58c0*/  ISETP.GT.AND P1, PT, R4, 0x58, PT ;  /* 0x000000580400780c */ /* 0x000fe40003f24270 */
[----:B------:R-:W-:Y:S01]  /*58d0*/  F2FP.F16.F32.PACK_AB R65, RZ, R65 ;  /* 0x00000041ff41723e */ /* 0x000fe200000000ff */
[----:B------:R-:W-:Y:S01]  /*58e0*/  @P4 STG.E.U16 desc[UR38][R6.64+0xa0], R64 ;  /* 0x0000a04006004986 */ /* 0x000fe2000c101526 */
[----:B------:R-:W-:-:S02]  /*58f0*/  ISETP.GT.AND P3, PT, R3, 0x8, P0 ;  /* 0x000000080300780c */ /* 0x000fc40000764270 */
[----:B------:R-:W-:Y:S01]  /*5900*/  ISETP.GT.AND P0, PT, R4, 0x59, PT ;  /* 0x000000590400780c */ /* 0x000fe20003f04270 */
[----:B------:R-:W-:Y:S01]  /*5910*/  @P5 STG.E.U16 desc[UR38][R6.64+0xa2], R65 ;  /* 0x0000a24106005986 */ /* 0x000fe2000c101526 */
[C---:B------:R-:W-:Y:S02]  /*5920*/  ISETP.GT.AND P4, PT, R3.reuse, RZ, P1 ;  /* 0x000000ff0300720c */ /* 0x040fe40000f84270 */
[----:B------:R-:W-:Y:S02]  /*5930*/  F2FP.F16.F32.PACK_AB R66, RZ, R66 ;  /* 0x00000042ff42723e */ /* 0x000fe400000000ff */
[----:B------:R-:W-:Y:S02]  /*5940*/  ISETP.GT.AND P5, PT, R3, RZ, P0 ;  /* 0x000000ff0300720c */ /* 0x000fe400007a4270 */
[----:B------:R-:W-:Y:S01]  /*5950*/  F2FP.F16.F32.PACK_AB R67, RZ, R67 ;  /* 0x00000043ff43723e */ /* 0x000fe200000000ff */
[----:B------:R-:W-:Y:S01]  /*5960*/  @P2 STG.E.U16 desc[UR38][R8.64+0xa0], R66 ;  /* 0x0000a04208002986 */ /* 0x000fe2000c101526 */
[----:B------:R-:W-:-:S02]  /*5970*/  F2FP.F16.F32.PACK_AB R68, RZ, R68 ;  /* 0x00000044ff44723e */ /* 0x000fc400000000ff */
[C---:B------:R-:W-:Y:S01]  /*5980*/  ISETP.GT.AND P2, PT, R3.reuse, 0x8, P1 ;  /* 0x000000080300780c */ /* 0x040fe20000f44270 */
[----:B------:R-:W-:Y:S01]  /*5990*/  @P3 STG.E.U16 desc[UR38][R8.64+0xa2], R67 ;  /* 0x0000a24308003986 */ /* 0x000fe2000c101526 */
[C---:B------:R-:W-:Y:S02]  /*59a0*/  ISETP.GT.AND P1, PT, R4.reuse, 0x60, PT ;  /* 0x000000600400780c */ /* 0x040fe40003f24270 */
[----:B------:R-:W-:Y:S01]  /*59b0*/  F2FP.F16.F32.PACK_AB R69, RZ, R69 ;  /* 0x00000045ff45723e */ /* 0x000fe200000000ff */
[----:B------:R-:W-:Y:S01]  /*59c0*/  @P4 STG.E.U16 desc[UR38][R6.64+0xb0], R68 ;  /* 0x0000b04406004986 */ /* 0x000fe2000c101526 */
[C---:B------:R-:W-:Y:S02]  /*59d0*/  ISETP.GT.AND P3, PT, R3.reuse, 0x8, P0 ;  /* 0x000000080300780c */ /* 0x040fe40000764270 */
[----:B------:R-:W-:Y:S01]  /*59e0*/  ISETP.GT.AND P0, PT, R4, 0x61, PT ;  /* 0x000000610400780c */ /* 0x000fe20003f04270 */
[----:B------:R-:W-:Y:S01]  /*59f0*/  @P5 STG.E.U16 desc[UR38][R6.64+0xb2], R69 ;  /* 0x0000b24506005986 */ /* 0x000fe2000c101526 */
[----:B------:R-:W-:-:S02]  /*5a00*/  ISETP.GT.AND P4, PT, R3, RZ, P1 ;  /* 0x000000ff0300720c */ /* 0x000fc40000f84270 */
[C---:B------:R-:W-:Y:S02]  /*5a10*/  ISETP.GT.AND P5, PT, R3.reuse, RZ, P0 ;  /* 0x000000ff0300720c */ /* 0x040fe400007a4270 */
[----:B------:R-:W-:Y:S02]  /*5a20*/  F2FP.F16.F32.PACK_AB R70, RZ, R70 ;  /* 0x00000046ff46723e */ /* 0x000fe400000000ff */
[----:B------:R-:W-:Y:S02]  /*5a30*/  F2FP.F16.F32.PACK_AB R71, RZ, R71 ;  /* 0x00000047ff47723e */ /* 0x000fe400000000ff */
[----:B------:R-:W-:Y:S01]  /*5a40*/  F2FP.F16.F32.PACK_AB R72, RZ, R72 ;  /* 0x00000048ff48723e */ /* 0x000fe200000000ff */
[----:B------:R-:W-:Y:S01]  /*5a50*/  @P2 STG.E.U16 desc[UR38][R8.64+0xb0], R70 ;  /* 0x0000b04608002986 */ /* 0x000fe2000c101526 */
[----:B------:R-:W-:Y:S02]  /*5a60*/  F2FP.F16.F32.PACK_AB R73, RZ, R73 ;  /* 0x00000049ff49723e */ /* 0x000fe400000000ff */
[C---:B------:R-:W-:Y:S01]  /*5a70*/  ISETP.GT.AND P1, PT, R3.reuse, 0x8, P1 ;  /* 0x000000080300780c */ /* 0x040fe20000f24270 */
[----:B------:R-:W-:Y:S01]  /*5a80*/  @P3 STG.E.U16 desc[UR38][R8.64+0xb2], R71 ;  /* 0x0000b24708003986 */ /* 0x000fe2000c101526 */
[----:B------:R-:W-:-:S02]  /*5a90*/  ISETP.GT.AND P2, PT, R3, 0x8, P0 ;  /* 0x000000080300780c */ /* 0x000fc40000744270 */
[C---:B------:R-:W-:Y:S01]  /*5aa0*/  ISETP.GT.AND P0, PT, R4.reuse, 0x69, PT ;  /* 0x000000690400780c */ /* 0x040fe20003f04270 */
[----:B------:R-:W-:Y:S01]  /*5ab0*/  @P4 STG.E.U16 desc[UR38][R6.64+0xc0], R72 ;  /* 0x0000c04806004986 */ /* 0x000fe2000c101526 */
[----:B------:R-:W-:Y:S02]  /*5ac0*/  ISETP.GT.AND P4, PT, R4, 0x68, PT ;  /* 0x000000680400780c */ /* 0x000fe40003f84270 */
[----:B------:R-:W-:Y:S01]  /*5ad0*/  F2FP.F16.F32.PACK_AB R74, RZ, R74 ;  /* 0x0000004aff4a723e */ /* 0x000fe200000000ff */
[----:B------:R-:W-:Y:S01]  /*5ae0*/  @P5 STG.E.U16 desc[UR38][R6.64+0xc2], R73 ;  /* 0x0000c24906005986 */ /* 0x000fe2000c101526 */
[C---:B------:R-:W-:Y:S02]  /*5af0*/  ISETP.GT.AND P5, PT, R3.reuse, RZ, P4 ;  /* 0x000000ff0300720c */ /* 0x040fe400027a4270 */
[----:B------:R-:W-:Y:S01]  /*5b00*/  ISETP.GT.AND P3, PT, R3, RZ, P0 ;  /* 0x000000ff0300720c */ /* 0x000fe20000764270 */
[----:B------:R-:W-:Y:S01]  /*5b10*/  @P1 STG.E.U16 desc[UR38][R8.64+0xc0], R74 ;  /* 0x0000c04a08001986 */ /* 0x000fe2000c101526 */
[----:B------:R-:W-:-:S02]  /*5b20*/  F2FP.F16.F32.PACK_AB R75, RZ, R75 ;  /* 0x0000004bff4b723e */ /* 0x000fc400000000ff */
[----:B------:R-:W-:Y:S02]  /*5b30*/  F2FP.F16.F32.PACK_AB R76, RZ, R76 ;  /* 0x0000004cff4c723e */ /* 0x000fe400000000ff */
[C---:B------:R-:W-:Y:S01]  /*5b40*/  ISETP.GT.AND P4, PT, R3.reuse, 0x8, P4 ;  /* 0x000000080300780c */ /* 0x040fe20002784270 */
[----:B------:R-:W-:Y:S01]  /*5b50*/  @P2 STG.E.U16 desc[UR38][R8.64+0xc2], R75 ;  /* 0x0000c24b08002986 */ /* 0x000fe2000c101526 */
[----:B------:R-:W-:Y:S02]  /*5b60*/  F2FP.F16.F32.PACK_AB R77, RZ, R77 ;  /* 0x0000004dff4d723e */ /* 0x000fe400000000ff */
[C---:B------:R-:W-:Y:S01]  /*5b70*/  ISETP.GT.AND P2, PT, R4.reuse, 0x71, PT ;  /* 0x000000710400780c */ /* 0x040fe20003f44270 */
[----:B------:R-:W-:Y:S01]  /*5b80*/  @P5 STG.E.U16 desc[UR38][R6.64+0xd0], R76 ;  /* 0x0000d04c06005986 */ /* 0x000fe2000c101526 */
[----:B------:R-:W-:Y:S02]  /*5b90*/  ISETP.GT.AND P5, PT, R3, 0x8, P0 ;  /* 0x000000080300780c */ /* 0x000fe400007a4270 */
[C---:B------:R-:W-:Y:S01]  /*5ba0*/  ISETP.GT.AND P1, PT, R4.reuse, 0x78, PT ;  /* 0x000000780400780c */ /* 0x040fe20003f24270 */
[----:B------:R-:W-:Y:S01]  /*5bb0*/  @P3 STG.E.U16 desc[UR38][R6.64+0xd2], R77 ;  /* 0x0000d24d06003986 */ /* 0x000fe2000c101526 */
[----:B------:R-:W-:-:S02]  /*5bc0*/  ISETP.GT.AND P3, PT, R4, 0x70, PT ;  /* 0x000000700400780c */ /* 0x000fc40003f64270 */
[----:B------:R-:W-:Y:S01]  /*5bd0*/  ISETP.GT.AND P0, PT, R4, 0x79, PT ;  /* 0x000000790400780c */ /* 0x000fe20003f04270 */
[----:B------:R-:W-:Y:S01]  /*5be0*/  @P4 IMAD.MOV.U32 R4, RZ, RZ, R8 ;  /* 0x000000ffff044224 */ /* 0x000fe200078e0008 */
[----:B------:R-:W-:Y:S01]  /*5bf0*/  F2FP.F16.F32.PACK_AB R78, RZ, R78 ;  /* 0x0000004eff4e723e */ /* 0x000fe200000000ff */
[----:B------:R-:W-:Y:S01]  /*5c00*/  @P4 IMAD.MOV.U32 R5, RZ, RZ, R9 ;  /* 0x000000ffff054224 */ /* 0x000fe200078e0009 */
[----:B------:R-:W-:Y:S02]  /*5c10*/  F2FP.F16.F32.PACK_AB R79, RZ, R79 ;  /* 0x0000004fff4f723e */ /* 0x000fe400000000ff */
[----:B------:R-:W-:Y:S02]  /*5c20*/  F2FP.F16.F32.PACK_AB R80, RZ, R80 ;  /* 0x00000050ff50723e */ /* 0x000fe400000000ff */
[----:B------:R0:W-:Y:S01]  /*5c30*/  @P4 STG.E.U16 desc[UR38][R4.64+0xd0], R78 ;  /* 0x0000d04e04004986 */ /* 0x0001e2000c101526 */
[----:B------:R-:W-:Y:S02]  /*5c40*/  ISETP.GT.AND P4, PT, R3, RZ, P2 ;  /* 0x000000ff0300720c */ /* 0x000fe40001784270 */
[----:B------:R-:W-:-:S02]  /*5c50*/  F2FP.F16.F32.PACK_AB R81, RZ, R81 ;  /* 0x00000051ff51723e */ /* 0x000fc400000000ff */
[----:B------:R-:W-:Y:S02]  /*5c60*/  ISETP.GT.AND P2, PT, R3, 0x8, P2 ;  /* 0x000000080300780c */ /* 0x000fe40001744270 */
[----:B------:R-:W-:Y:S02]  /*5c70*/  F2FP.F16.F32.PACK_AB R82, RZ, R82 ;  /* 0x00000052ff52723e */ /* 0x000fe400000000ff */
[----:B------:R-:W-:Y:S02]  /*5c80*/  F2FP.F16.F32.PACK_AB R83, RZ, R83 ;  /* 0x00000053ff53723e */ /* 0x000fe400000000ff */
[----:B------:R-:W-:Y:S01]  /*5c90*/  F2FP.F16.F32.PACK_AB R84, RZ, R84 ;  /* 0x00000054ff54723e */ /* 0x000fe200000000ff */
[----:B0-----:R-:W-:Y:S01]  /*5ca0*/  @P5 IMAD.MOV.U32 R4, RZ, RZ, R8 ;  /* 0x000000ffff045224 */ /* 0x001fe200078e0008 */
[----:B------:R-:W-:Y:S01]  /*5cb0*/  F2FP.F16.F32.PACK_AB R85, RZ, R85 ;  /* 0x00000055ff55723e */ /* 0x000fe200000000ff */
[----:B------:R-:W-:Y:S01]  /*5cc0*/  @P5 IMAD.MOV.U32 R5, RZ, RZ, R9 ;  /* 0x000000ffff055224 */ /* 0x000fe200078e0009 */
[----:B------:R-:W-:-:S02]  /*5cd0*/  F2FP.F16.F32.PACK_AB R86, RZ, R86 ;  /* 0x00000056ff56723e */ /* 0x000fc400000000ff */
[----:B------:R-:W-:Y:S02]  /*5ce0*/  F2FP.F16.F32.PACK_AB R87, RZ, R87 ;  /* 0x00000057ff57723e */ /* 0x000fe400000000ff */
[----:B------:R0:W-:Y:S01]  /*5cf0*/  @P5 STG.E.U16 desc[UR38][R4.64+0xd2], R79 ;  /* 0x0000d24f04005986 */ /* 0x0001e2000c101526 */
[C---:B------:R-:W-:Y:S02]  /*5d00*/  ISETP.GT.AND P5, PT, R3.reuse, RZ, P3 ;  /* 0x000000ff0300720c */ /* 0x040fe40001fa4270 */
[----:B------:R-:W-:-:S11]  /*5d10*/  ISETP.GT.AND P3, PT, R3, 0x8, P3 ;  /* 0x000000080300780c */ /* 0x000fd60001f64270 */
[----:B0-----:R-:W-:Y:S02]  /*5d20*/  @P5 IMAD.MOV.U32 R4, RZ, RZ, R6 ;  /* 0x000000ffff045224 */ /* 0x001fe400078e0006 */
[----:B------:R-:W-:-:S05]  /*5d30*/  @P5 IMAD.MOV.U32 R5, RZ, RZ, R7 ;  /* 0x000000ffff055224 */ /* 0x000fca00078e0007 */
[----:B------:R0:W-:Y:S01]  /*5d40*/  @P5 STG.E.U16 desc[UR38][R4.64+0xe0], R80 ;  /* 0x0000e05004005986 */ /* 0x0001e2000c101526 */
[C---:B------:R-:W-:Y:S02]  /*5d50*/  ISETP.GT.AND P5, PT, R3.reuse, RZ, P0 ;  /* 0x000000ff0300720c */ /* 0x040fe400007a4270 */
[----:B------:R-:W-:Y:S01]  /*5d60*/  ISETP.GT.AND P0, PT, R3, 0x8, P0 ;  /* 0x000000080300780c */ /* 0x000fe20000704270 */
[----:B0-----:R-:W-:Y:S02]  /*5d70*/  @P4 IMAD.MOV.U32 R4, RZ, RZ, R6 ;  /* 0x000000ffff044224 */ /* 0x001fe400078e0006 */
[----:B------:R-:W-:-:S05]  /*5d80*/  @P4 IMAD.MOV.U32 R5, RZ, RZ, R7 ;  /* 0x000000ffff054224 */ /* 0x000fca00078e0007 */
[----:B------:R0:W-:Y:S01]  /*5d90*/  @P4 STG.E.U16 desc[UR38][R4.64+0xe2], R81 ;  /* 0x0000e25104004986 */ /* 0x0001e2000c101526 */
[C---:B------:R-:W-:Y:S02]  /*5da0*/  ISETP.GT.AND P4, PT, R3.reuse, RZ, P1 ;  /* 0x000000ff0300720c */ /* 0x040fe40000f84270 */
[----:B------:R-:W-:Y:S01]  /*5db0*/  ISETP.GT.AND P1, PT, R3, 0x8, P1 ;  /* 0x000000080300780c */ /* 0x000fe20000f24270 */
[----:B0-----:R-:W-:Y:S02]  /*5dc0*/  @P3 IMAD.MOV.U32 R4, RZ, RZ, R8 ;  /* 0x000000ffff043224 */ /* 0x001fe400078e0008 */
[----:B------:R-:W-:-:S05]  /*5dd0*/  @P3 IMAD.MOV.U32 R5, RZ, RZ, R9 ;  /* 0x000000ffff053224 */ /* 0x000fca00078e0009 */
[----:B------:R0:W-:Y:S02]  /*5de0*/  @P3 STG.E.U16 desc[UR38][R4.64+0xe0], R82 ;  /* 0x0000e05204003986 */ /* 0x0001e4000c101526 */
[----:B0-----:R-:W-:Y:S02]  /*5df0*/  @P2 IMAD.MOV.U32 R4, RZ, RZ, R8 ;  /* 0x000000ffff042224 */ /* 0x001fe400078e0008 */
[----:B------:R-:W-:-:S05]  /*5e00*/  @P2 IMAD.MOV.U32 R5, RZ, RZ, R9 ;  /* 0x000000ffff052224 */ /* 0x000fca00078e0009 */
[----:B------:R0:W-:Y:S02]  /*5e10*/  @P2 STG.E.U16 desc[UR38][R4.64+0xe2], R83 ;  /* 0x0000e25304002986 */ /* 0x0001e4000c101526 */
[----:B0-----:R-:W-:Y:S02]  /*5e20*/  @P4 IMAD.MOV.U32 R4, RZ, RZ, R6 ;  /* 0x000000ffff044224 */ /* 0x001fe400078e0006 */
[----:B------:R-:W-:-:S05]  /*5e30*/  @P4 IMAD.MOV.U32 R5, RZ, RZ, R7 ;  /* 0x000000ffff054224 */ /* 0x000fca00078e0007 */
[----:B------:R0:W-:Y:S04]  /*5e40*/  @P4 STG.E.U16 desc[UR38][R4.64+0xf0], R84 ;  /* 0x0000f05404004986 */ /* 0x0001e8000c101526 */
[----:B------:R1:W-:Y:S01]  /*5e50*/  @P5 STG.E.U16 desc[UR38][R6.64+0xf2], R85 ;  /* 0x0000f25506005986 */ /* 0x0003e2000c101526 */
[----:B0-----:R-:W-:Y:S02]  /*5e60*/  @P1 IMAD.MOV.U32 R4, RZ, RZ, R8 ;  /* 0x000000ffff041224 */ /* 0x001fe400078e0008 */
[----:B------:R-:W-:-:S05]  /*5e70*/  @P1 IMAD.MOV.U32 R5, RZ, RZ, R9 ;  /* 0x000000ffff051224 */ /* 0x000fca00078e0009 */
[----:B------:R1:W-:Y:S04]  /*5e80*/  @P1 STG.E.U16 desc[UR38][R4.64+0xf0], R86 ;  /* 0x0000f05604001986 */ /* 0x0003e8000c101526 */
[----:B------:R1:W-:Y:S02]  /*5e90*/  @P0 STG.E.U16 desc[UR38][R8.64+0xf2], R87 ;  /* 0x0000f25708000986 */ /* 0x0003e4000c101526 */
.L_x_154:
[----:B------:R-:W-:Y:S05]  /*5ea0*/  BSYNC B0 ;  /* 0x0000000000007941 */ /* 0x000fea0003800000 */
.L_x_28:
[----:B------:R-:W-:Y:S01]  /*5eb0*/  IADD3 R16, P0, R16, UR36, RZ ;  /* 0x0000002410107c10 */ /* 0x000fe2000ff1e0ff */
[----:B------:R-:W-:Y:S01]  /*5ec0*/  ULDC.64 UR4, c[0x0][0x650] ;  /* 0x0001940000047ab9 */ /* 0x000fe20000000a00 */
[----:B------:R-:W-:Y:S01]  /*5ed0*/  PRMT R3, RZ, 0x7610, R3 ;  /* 0x00007610ff037816 */ /* 0x000fe20000000003 */
[----:B------:R-:W-:Y:S01]  /*5ee0*/  IMAD.MOV.U32 R100, RZ, RZ, -0x1 ;  /* 0xffffffffff647424 */ /* 0x000fe200078e00ff */
[----:B------:R-:W-:Y:S01]  /*5ef0*/  IADD3.X R17, R17, UR42, RZ, P0, !PT ;  /* 0x0000002a11117c10 */ /* 0x000fe200087fe4ff */
[----:B------:R-:W-:Y:S01]  /*5f00*/  IMAD.MOV.U32 R99, RZ, RZ, -0x1 ;  /* 0xffffffffff637424 */ /* 0x000fe200078e00ff */
[----:B------:R-:W-:-:S04]  /*5f10*/  ISETP.GE.U32.AND P0, PT, R16, UR4, PT ;  /* 0x0000000410007c0c */ /* 0x000fc8000bf06070 */
[----:B------:R-:W-:-:S13]  /*5f20*/  ISETP.GE.U32.AND.EX P0, PT, R17, UR5, PT, P0 ;  /* 0x0000000511007c0c */ /* 0x000fda000bf06100 */
[----:B------:R-:W-:Y:S05]  /*5f30*/  @P0 BRA `(.L_x_155) ;  /* 0x00000004004c0947 */ /* 0x000fea0003800000 */
[----:B------:R-:W0:Y:S01]  /*5f40*/  LDC.64 R10, c[0x0][0x628] ;  /* 0x00018a00ff0a7b82 */ /* 0x000e220000000a00 */
[----:B---3--:R-:W3:Y:S01]  /*5f50*/  S2R R12, SR_CTAID.X ;  /* 0x00000000000c7919 */ /* 0x008ee20000002500 */
[----:B-12-4-:R-:W-:Y:S02]  /*5f60*/  IMAD.MOV.U32 R8, RZ, RZ, R16 ;  /* 0x000000ffff087224 */ /* 0x016fe400078e0010 */
[----:B------:R-:W-:Y:S01]  /*5f70*/  IMAD.MOV.U32 R9, RZ, RZ, R17 ;  /* 0x000000ffff097224 */ /* 0x000fe200078e0011 */
[----:B------:R-:W1:Y:S03]  /*5f80*/  S2R R20, SR_CTAID.Y ;  /* 0x0000000000147919 */ /* 0x000e660000002600 */
[----:B------:R-:W2:Y:S08]  /*5f90*/  LDC R0, c[0x0][0x630] ;  /* 0x00018c00ff007b82 */ /* 0x000eb00000000800 */
[----:B------:R-:W4:Y:S01]  /*5fa0*/  LDC.64 R14, c[0x0][0x620] ;  /* 0x00018800ff0e7b82 */ /* 0x000f220000000a00 */
[----:B0-----:R-:W-:-:S04]  /*5fb0*/  ISETP.NE.U32.AND P0, PT, R10, RZ, PT ;  /* 0x000000ff0a00720c */ /* 0x001fc80003f05070 */
[----:B------:R-:W-:-:S13]  /*5fc0*/  ISETP.NE.AND.EX P0, PT, R11, RZ, PT, P0 ;  /* 0x000000ff0b00720c */ /* 0x000fda0003f05300 */
[----:B-1234-:R-:W-:Y:S05]  /*5fd0*/  @!P0 BRA `(.L_x_156) ;  /* 0x0000000000288947 */ /* 0x01efea0003800000 */
        /* <DEDUP_REMOVED lines=10> */
.L_x_156:
[-CC-:B------:R-:W-:Y:S01]  /*6080*/  SHF.R.U64 R99, R8, R0.reuse, R9.reuse ;  /* 0x0000000008637219 */ /* 0x180fe20000001209 */
[----:B------:R-:W0:Y:S01]  /*6090*/  LDC.64 R26, c[0x0][0x640] ;  /* 0x00019000ff1a7b82 */ /* 0x000e220000000a00 */
[----:B------:R-:W-:Y:S01]  /*60a0*/  SHF.R.U32.HI R0, RZ, R0, R9 ;  /* 0x00000000ff007219 */ /* 0x000fe20000011609 */
[----:B------:R-:W-:Y:S01]  /*60b0*/  ULDC UR4, c[0x0][0x150] ;  /* 0x0000540000047ab9 */ /* 0x000fe20000000800 */
[----:B------:R-:W-:Y:S02]  /*60c0*/  IADD3 R3, P0, RZ, -R99, RZ ;  /* 0x80000063ff037210 */ /* 0x000fe40007f1e0ff */
[----:B------:R-:W-:-:S03]  /*60d0*/  I2FP.F32.U32 R7, R12 ;  /* 0x0000000c00077245 */ /* 0x000fc60000201000 */
[----:B------:R-:W1:Y:S01]  /*60e0*/  LDC R6, c[0x0][0x618] ;  /* 0x00018600ff067b82 */ /* 0x000e620000000800 */
[----:B------:R-:W-:Y:S02]  /*60f0*/  IMAD.X R5, RZ, RZ, ~R0, P0 ;  /* 0x000000ffff057224 */ /* 0x000fe400000e0e00 */
[----:B------:R-:W-:Y:S01]  /*6100*/  FMUL R7, R7, UR4 ;  /* 0x0000000407077c20 */ /* 0x000fe20008400000 */
[----:B------:R-:W-:Y:S01]  /*6110*/  ULDC UR4, c[0x0][0x154] ;  /* 0x0000550000047ab9 */ /* 0x000fe20000000800 */
[-C--:B------:R-:W-:Y:S02]  /*6120*/  IMAD R0, R5, R14.reuse, RZ ;  /* 0x0000000e05007224 */ /* 0x080fe400078e02ff */
[C---:B------:R-:W-:Y:S01]  /*6130*/  IMAD.WIDE.U32 R4, R3.reuse, R14, R16 ;  /* 0x0000000e03047225 */ /* 0x040fe200078e0010 */
[----:B------:R-:W2:Y:S01]  /*6140*/  LDC R8, c[0x0][0x608] ;  /* 0x00018200ff087b82 */ /* 0x000ea20000000800 */
[----:B------:R-:W3:Y:S02]  /*6150*/  F2I.U32.TRUNC.NTZ R7, R7 ;  /* 0x0000000700077305 */ /* 0x000ee4000020f000 */
[----:B------:R-:W-:Y:S01]  /*6160*/  IMAD R3, R3, R15, R0 ;  /* 0x0000000f03037224 */ /* 0x000fe200078e0200 */
[----:B------:R-:W-:-:S03]  /*6170*/  I2FP.F32.U32 R0, R20 ;  /* 0x0000001400007245 */ /* 0x000fc60000201000 */
[----:B------:R-:W-:Y:S01]  /*6180*/  IMAD.IADD R3, R5, 0x1, R3 ;  /* 0x0000000105037824 */ /* 0x000fe200078e0203 */
[----:B------:R-:W4:Y:S01]  /*6190*/  LDC R11, c[0x0][0x658] ;  /* 0x00019600ff0b7b82 */ /* 0x000f220000000800 */
[----:B0-----:R-:W-:-:S04]  /*61a0*/  ISETP.NE.U32.AND P0, PT, R26, RZ, PT ;  /* 0x000000ff1a00720c */ /* 0x001fc80003f05070 */
[----:B------:R-:W-:-:S03]  /*61b0*/  ISETP.NE.AND.EX P0, PT, R27, RZ, PT, P0 ;  /* 0x000000ff1b00720c */ /* 0x000fc60003f05300 */
[----:B------:R-:W0:Y:S01]  /*61c0*/  LDC R9, c[0x0][0x144] ;  /* 0x00005100ff097b82 */ /* 0x000e220000000800 */
[-C--:B-1----:R-:W-:Y:S01]  /*61d0*/  SHF.R.U64 R10, R4, R6.reuse, R3 ;  /* 0x00000006040a7219 */ /* 0x082fe20000001203 */
[----:B---3--:R-:W-:Y:S01]  /*61e0*/  IMAD.MOV R7, RZ, RZ, -R7 ;  /* 0x000000ffff077224 */ /* 0x008fe200078e0a07 */
[----:B------:R-:W-:Y:S01]  /*61f0*/  SHF.R.U32.HI R3, RZ, R6, R3 ;  /* 0x00000006ff037219 */ /* 0x000fe20000011603 */
[----:B------:R-:W-:-:S04]  /*6200*/  FMUL R6, R0, UR4 ;  /* 0x0000000400067c20 */ /* 0x000fc80008400000 */
[----:B------:R-:W1:Y:S01]  /*6210*/  LDC R21, c[0x0][0x148] ;  /* 0x00005200ff157b82 */ /* 0x000e620000000800 */
[----:B------:R3:W0:Y:S01]  /*6220*/  F2I.U32.TRUNC.NTZ R14, R6 ;  /* 0x00000006000e7305 */ /* 0x000622000020f000 */
[-CC-:B--2---:R-:W-:Y:S02]  /*6230*/  SHF.R.U64 R13, R10, R8.reuse, R3.reuse ;  /* 0x000000080a0d7219 */ /* 0x184fe40000001203 */
[----:B------:R-:W-:-:S04]  /*6240*/  SHF.R.U32.HI R0, RZ, R8, R3 ;  /* 0x00000008ff007219 */ /* 0x000fc80000011603 */
[----:B-----5:R-:W2:Y:S01]  /*6250*/  LDC R24, c[0x0][0x648] ;  /* 0x00019200ff187b82 */ /* 0x020ea20000000800 */
[-CC-:B----4-:R-:W-:Y:S02]  /*6260*/  SHF.R.U64 R15, R13, R11.reuse, R0.reuse ;  /* 0x0000000b0d0f7219 */ /* 0x190fe40000001200 */
[----:B------:R-:W-:-:S03]  /*6270*/  SHF.R.U32.HI R5, RZ, R11, R0 ;  /* 0x0000000bff057219 */ /* 0x000fc60000011600 */
[----:B------:R-:W-:Y:S02]  /*6280*/  IMAD.MOV.U32 R4, RZ, RZ, R15 ;  /* 0x000000ffff047224 */ /* 0x000fe400078e000f */
[----:B------:R-:W4:Y:S01]  /*6290*/  LDC R28, c[0x0][0x638] ;  /* 0x00018e00ff1c7b82 */ /* 0x000f220000000800 */
[----:B0-----:R-:W-:-:S07]  /*62a0*/  IMAD R25, R9, R7, R12 ;  /* 0x0000000709197224 */ /* 0x001fce00078e020c */
[----:B------:R-:W0:Y:S08]  /*62b0*/  LDC R29, c[0x0][0x610] ;  /* 0x00018400ff1d7b82 */ /* 0x000e300000000800 */
[----:B------:R-:W0:Y:S01]  /*62c0*/  LDC R30, c[0x0][0x600] ;  /* 0x00018000ff1e7b82 */ /* 0x000e220000000800 */
[----:B-123--:R-:W-:Y:S05]  /*62d0*/  @!P0 BRA `(.L_x_157) ;  /* 0x0000000000288947 */ /* 0x00efea0003800000 */
        /* <DEDUP_REMOVED lines=10> */
.L_x_157:
[----:B------:R-:W-:Y:S01]  /*6380*/  ISETP.NE.AND P0, PT, R2, 0x1, PT ;  /* 0x000000010200780c */ /* 0x000fe20003f05270 */
[----:B------:R-:W-:Y:S01]  /*6390*/  IMAD.MOV R14, RZ, RZ, -R14 ;  /* 0x000000ffff0e7224 */ /* 0x000fe200078e0a0e */
[----:B------:R-:W-:Y:S02]  /*63a0*/  SHF.R.U64 R0, R4, R24, R5 ;  /* 0x0000001804007219 */ /* 0x000fe40000001205 */
[----:B------:R-:W-:Y:S02]  /*63b0*/  LOP3.LUT R3, R13, R96, RZ, 0xc0, !PT ;  /* 0x000000600d037212 */ /* 0x000fe400078ec0ff */
[----:B------:R-:W-:Y:S01]  /*63c0*/  LOP3.LUT R10, R10, R95, RZ, 0xc0, !PT ;  /* 0x0000005f0a0a7212 */ /* 0x000fe200078ec0ff */
[----:B------:R-:W-:Y:S02]  /*63d0*/  IMAD.MOV R4, RZ, RZ, -R0 ;  /* 0x000000ffff047224 */ /* 0x000fe400078e0a00 */
[----:B------:R-:W-:Y:S02]  /*63e0*/  IMAD R0, R90, R0, R3 ;  /* 0x000000005a007224 */ /* 0x000fe400078e0203 */
[----:B----4-:R-:W-:-:S02]  /*63f0*/  IMAD R3, R4, R28, R15 ;  /* 0x0000001c04037224 */ /* 0x010fc400078e020f */
[----:B------:R-:W-:Y:S02]  /*6400*/  @P0 IMAD R25, R21, R14, R20 ;  /* 0x0000000e15190224 */ /* 0x000fe400078e0214 */
[----:B0-----:R-:W-:Y:S02]  /*6410*/  IMAD R5, R3, R30, R10 ;  /* 0x0000001e03057224 */ /* 0x001fe400078e020a */
[----:B------:R-:W-:Y:S02]  /*6420*/  IMAD R0, R0, R29, R25 ;  /* 0x0000001d00007224 */ /* 0x000fe400078e0219 */
[----:B------:R-:W-:-:S03]  /*6430*/  IMAD.MOV.U32 R4, RZ, RZ, 0x1 ;  /* 0x00000001ff047424 */ /* 0x000fc600078e00ff */
[----:B------:R-:W-:Y:S02]  /*6440*/  SEL R100, R5, R0, !P0 ;  /* 0x0000000005647207 */ /* 0x000fe40004000000 */
[----:B------:R-:W-:Y:S02]  /*6450*/  PRMT R3, R4, 0x7610, R3 ;  /* 0x0000761004037816 */ /* 0x000fe40000000003 */
[----:B------:R-:W-:-:S07]  /*6460*/  SEL R0, R0, R5, !P0 ;  /* 0x0000000500007207 */ /* 0x000fce0004000000 */
.L_x_155:
[----:B------:R-:W-:Y:S01]  /*6470*/  LOP3.LUT P0, RZ, R3, 0xff, RZ, 0xc0, !PT ;  /* 0x000000ff03ff7812 */ /* 0x000fe2000780c0ff */
[----:B------:R-:W-:Y:S01]  /*6480*/  UIMAD.WIDE.U32 UR4, UR41, -0x55555555, URZ ;  /* 0xaaaaaaab290478a5 */ /* 0x000fe2000f8e003f */
[----:B------:R-:W-:-:S03]  /*6490*/  IMAD.MOV.U32 R101, RZ, RZ, R0 ;  /* 0x000000ffff657224 */ /* 0x000fc600078e0000 */
[----:B------:R-:W-:-:S04]  /*64a0*/  USHF.R.U32.HI UR4, URZ, 0x1, UR5 ;  /* 0x000000013f047899 */ /* 0x000fc80008011605 */
[----:B------:R-:W-:-:S04]  /*64b0*/  UIMAD UR41, UR4, -0x3, UR41 ;  /* 0xfffffffd042978a4 */ /* 0x000fc8000f8e0229 */
[----:B------:R-:W-:Y:S08]  /*64c0*/  @P0 BRA `(.L_x_158) ;  /* 0xffffffac00340947 */ /* 0x000ff0000383ffff */
[----:B------:R-:W-:Y:S05]  /*64d0*/  EXIT ;  /* 0x000000000000794d */ /* 0x000fea0003800000 */
.L_x_3:
        /* <DEDUP_REMOVED lines=26> */
.L_x_160:
[--C-:B------:R-:W-:Y:S01]  /*6680*/  SHF.R.U64 R14, R12, R20, R13.reuse ;  /* 0x000000140c0e7219 */ /* 0x100fe2000000120d */
[----:B------:R-:W0:Y:S01]  /*6690*/  LDC R24, c[0x0][0x618] ;  /* 0x00018600ff187b82 */ /* 0x000e220000000800 */
[----:B------:R-:W-:Y:S01]  /*66a0*/  I2FP.F32.U32 R8, R6 ;  /* 0x0000000600087245 */ /* 0x000fe20000201000 */
[----:B------:R-:W-:Y:S01]  /*66b0*/  ULDC UR4, c[0x0][0x150] ;  /* 0x0000540000047ab9 */ /* 0x000fe20000000800 */
[----:B------:R-:W-:Y:S02]  /*66c0*/  SHF.R.U32.HI R7, RZ, R20, R13 ;  /* 0x00000014ff077219 */ /* 0x000fe4000001160d */
[----:B------:R-:W-:Y:S01]  /*66d0*/  IADD3 R11, P0, RZ, -R14, RZ ;  /* 0x8000000eff0b7210 */ /* 0x000fe20007f1e0ff */
[----:B------:R-:W-:Y:S01]  /*66e0*/  FMUL R13, R8, UR4 ;  /* 0x00000004080d7c20 */ /* 0x000fe20008400000 */
[----:B------:R-:W-:Y:S01]  /*66f0*/  ULDC UR4, c[0x0][0x154] ;  /* 0x0000550000047ab9 */ /* 0x000fe20000000800 */
[----:B------:R-:W1:Y:S02]  /*6700*/  LDC.64 R26, c[0x0][0x640] ;  /* 0x00019000ff1a7b82 */ /* 0x000e640000000a00 */
[----:B------:R-:W-:-:S02]  /*6710*/  IMAD.X R7, RZ, RZ, ~R7, P0 ;  /* 0x000000ffff077224 */ /* 0x000fc400000e0e07 */
[----:B------:R-:W2:Y:S01]  /*6720*/  F2I.U32.TRUNC.NTZ R13, R13 ;  /* 0x0000000d000d7305 */ /* 0x000ea2000020f000 */
[----:B------:R-:W-:-:S03]  /*6730*/  IMAD.WIDE.U32 R8, R11, R22, R16 ;  /* 0x000000160b087225 */ /* 0x000fc600078e0010 */
[----:B------:R-:W3:Y:S01]  /*6740*/  LDC R15, c[0x0][0x144] ;  /* 0x00005100ff0f7b82 */ /* 0x000ee20000000800 */
[----:B------:R-:W-:-:S04]  /*6750*/  IMAD R10, R7, R22, RZ ;  /* 0x00000016070a7224 */ /* 0x000fc800078e02ff */
[----:B------:R-:W-:Y:S02]  /*6760*/  IMAD R7, R11, R23, R10 ;  /* 0x000000170b077224 */ /* 0x000fe400078e020a */
[----:B------:R-:W-:Y:S01]  /*6770*/  IMAD.MOV.U32 R10, RZ, RZ, -0x1 ;  /* 0xffffffffff0a7424 */ /* 0x000fe200078e00ff */
[----:B------:R-:W4:Y:S01]  /*6780*/  LDC R20, c[0x0][0x608] ;  /* 0x00018200ff147b82 */ /* 0x000f220000000800 */
[----:B------:R-:W-:Y:S01]  /*6790*/  IMAD.IADD R7, R9, 0x1, R7 ;  /* 0x0000000109077824 */ /* 0x000fe200078e0207 */
[----:B------:R-:W-:-:S04]  /*67a0*/  I2FP.F32.U32 R9, R5 ;  /* 0x0000000500097245 */ /* 0x000fc80000201000 */
[-C--:B0-----:R-:W-:Y:S01]  /*67b0*/  SHF.R.U64 R12, R8, R24.reuse, R7 ;  /* 0x00000018080c7219 */ /* 0x081fe20000001207 */
[----:B--2---:R-:W-:Y:S01]  /*67c0*/  IMAD.MOV R8, RZ, RZ, -R13 ;  /* 0x000000ffff087224 */ /* 0x004fe200078e0a0d */
[----:B------:R-:W0:Y:S01]  /*67d0*/  LDC R11, c[0x0][0x658] ;  /* 0x00019600ff0b7b82 */ /* 0x000e220000000800 */
[----:B-1----:R-:W-:Y:S01]  /*67e0*/  ISETP.NE.U32.AND P0, PT, R26, RZ, PT ;  /* 0x000000ff1a00720c */ /* 0x002fe20003f05070 */
[----:B------:R-:W-:Y:S01]  /*67f0*/  FMUL R9, R9, UR4 ;  /* 0x0000000409097c20 */ /* 0x000fe20008400000 */
[----:B------:R-:W-:Y:S02]  /*6800*/  SHF.R.U32.HI R7, RZ, R24, R7 ;  /* 0x00000018ff077219 */ /* 0x000fe40000011607 */
[----:B------:R-:W-:-:S03]  /*6810*/  ISETP.NE.AND.EX P0, PT, R27, RZ, PT, P0 ;  /* 0x000000ff1b00720c */ /* 0x000fc60003f05300 */
[----:B------:R-:W1:Y:S01]  /*6820*/  LDC R22, c[0x0][0x148] ;  /* 0x00005200ff167b82 */ /* 0x000e620000000800 */
[----:B---3--:R-:W-:Y:S02]  /*6830*/  IMAD R23, R15, R8, R6 ;  /* 0x000000080f177224 */ /* 0x008fe400078e0206 */
[----:B------:R-:W-:-:S05]  /*6840*/  IMAD.MOV.U32 R8, RZ, RZ, 0x1 ;  /* 0x00000001ff087424 */ /* 0x000fca00078e00ff */
[----:B------:R-:W2:Y:S01]  /*6850*/  LDC R21, c[0x0][0x600] ;  /* 0x00018000ff157b82 */ /* 0x000ea20000000800 */
[-CC-:B----4-:R-:W-:Y:S02]  /*6860*/  SHF.R.U64 R15, R12, R20.reuse, R7.reuse ;  /* 0x000000140c0f7219 */ /* 0x190fe40000001207 */
[----:B------:R-:W-:Y:S02]  /*6870*/  SHF.R.U32.HI R6, RZ, R20, R7 ;  /* 0x00000014ff067219 */ /* 0x000fe40000011607 */
[----:B------:R3:W4:Y:S03]  /*6880*/  F2I.U32.TRUNC.NTZ R20, R9 ;  /* 0x0000000900147305 */ /* 0x000726000020f000 */
[----:B------:R-:W1:Y:S01]  /*6890*/  LDC R25, c[0x0][0x648] ;  /* 0x00019200ff197b82 */ /* 0x000e620000000800 */
[-C--:B0-----:R-:W-:Y:S02]  /*68a0*/  SHF.R.U64 R19, R15, R11.reuse, R6 ;  /* 0x0000000b0f137219 */ /* 0x081fe40000001206 */
[----:B------:R-:W-:-:S02]  /*68b0*/  SHF.L.U32 R10, R10, R11, RZ ;  /* 0x0000000b0a0a7219 */ /* 0x000fc400000006ff */
[-C--:B------:R-:W-:Y:S01]  /*68c0*/  SHF.R.U32.HI R7, RZ, R11.reuse, R6 ;  /* 0x0000000bff077219 */ /* 0x080fe20000011606 */
[----:B------:R-:W-:Y:S01]  /*68d0*/  IMAD.MOV.U32 R6, RZ, RZ, R19 ;  /* 0x000000ffff067224 */ /* 0x000fe200078e0013 */
[----:B------:R-:W-:Y:S01]  /*68e0*/  SHF.L.U32 R24, R8, R11, RZ ;  /* 0x0000000b08187219 */ /* 0x000fe200000006ff */
[----:B------:R-:W0:Y:S01]  /*68f0*/  LDC R28, c[0x0][0x638] ;  /* 0x00018e00ff1c7b82 */ /* 0x000e220000000800 */
[----:B------:R-:W-:-:S07]  /*6900*/  LOP3.LUT R30, RZ, R10, RZ, 0x33, !PT ;  /* 0x0000000aff1e7212 */ /* 0x000fce00078e33ff */
[----:B------:R-:W0:Y:S01]  /*6910*/  LDC R29, c[0x0][0x610] ;  /* 0x00018400ff1d7b82 */ /* 0x000e220000000800 */
[----:B---34-:R-:W-:Y:S05]  /*6920*/  @!P0 BRA `(.L_x_161) ;  /* 0x0000000000288947 */ /* 0x018fea0003800000 */
[----:B------:R-:W3:Y:S02]  /*6930*/  LDC R6, c[0x0][0x64c] ;  /* 0x00019300ff067b82 */ /* 0x000ee40000000800 */
[----:B---3--:R-:W-:-:S05]  /*6940*/  IADD3 R11, P0, R19, R6, RZ ;  /* 0x00000006130b7210 */ /* 0x008fca0007f1e0ff */
        /* <DEDUP_REMOVED lines=8> */
.L_x_161:
[----:B------:R-:W-:Y:S01]  /*69d0*/  ISETP.NE.AND P0, PT, R2, 0x1, PT ;  /* 0x000000010200780c */ /* 0x000fe20003f05270 */
[----:B--2---:R-:W-:Y:S01]  /*69e0*/  VIADD R9, R21, 0xffffffff ;  /* 0xffffffff15097836 */ /* 0x004fe20000000000 */
[----:B-1----:R-:W-:Y:S01]  /*69f0*/  SHF.R.U64 R7, R6, R25, R7 ;  /* 0x0000001906077219 */ /* 0x002fe20000001207 */
[----:B------:R-:W-:Y:S01]  /*6a00*/  IMAD.MOV R20, RZ, RZ, -R20 ;  /* 0x000000ffff147224 */ /* 0x000fe200078e0a14 */
[----:B------:R-:W-:Y:S02]  /*6a10*/  LOP3.LUT R6, R15, R30, RZ, 0xc0, !PT ;  /* 0x0000001e0f067212 */ /* 0x000fe400078ec0ff */
[----:B------:R-:W-:Y:S01]  /*6a20*/  LOP3.LUT R12, R12, R9, RZ, 0xc0, !PT ;  /* 0x000000090c0c7212 */ /* 0x000fe200078ec0ff */
[----:B------:R-:W-:Y:S02]  /*6a30*/  IMAD.MOV R8, RZ, RZ, -R7 ;  /* 0x000000ffff087224 */ /* 0x000fe400078e0a07 */
[----:B------:R-:W-:Y:S02]  /*6a40*/  IMAD R6, R24, R7, R6 ;  /* 0x0000000718067224 */ /* 0x000fe400078e0206 */
[----:B------:R-:W-:-:S02]  /*6a50*/  IMAD.MOV.U32 R9, RZ, RZ, 0x1 ;  /* 0x00000001ff097424 */ /* 0x000fc400078e00ff */
[----:B------:R-:W-:Y:S02]  /*6a60*/  @P0 IMAD R23, R22, R20, R5 ;  /* 0x0000001416170224 */ /* 0x000fe400078e0205 */
[----:B0-----:R-:W-:Y:S02]  /*6a70*/  IMAD R5, R8, R28, R19 ;  /* 0x0000001c08057224 */ /* 0x001fe400078e0213 */
[----:B------:R-:W-:Y:S02]  /*6a80*/  IMAD R19, R6, R29, R23 ;  /* 0x0000001d06137224 */ /* 0x000fe400078e0217 */
[----:B------:R-:W-:Y:S02]  /*6a90*/  IMAD R6, R5, R21, R12 ;  /* 0x0000001505067224 */ /* 0x000fe400078e020c */
[----:B------:R-:W-:-:S03]  /*6aa0*/  IMAD.MOV.U32 R8, RZ, RZ, R14 ;  /* 0x000000ffff087224 */ /* 0x000fc600078e000e */
[----:B------:R-:W-:Y:S02]  /*6ab0*/  SEL R20, R6, R19, !P0 ;  /* 0x0000001306147207 */ /* 0x000fe40004000000 */
[----:B------:R-:W-:-:S07]  /*6ac0*/  SEL R19, R19, R6, !P0 ;  /* 0x0000000613137207 */ /* 0x000fce0004000000 */
.L_x_159:
[----:B------:R-:W-:-:S08]  /*6ad0*/  NOP ;  /* 0x0000000000007918 */ /* 0x000fd00000000000 */
[----:B------:R-:W0:-:S00]  /*6ae0*/  USETMAXREG.DEALLOC.CTAPOOL 0x28 ;  /* 0x00000028000079c8 */ /* 0x000e0000080e0500 */
[----:B0-----:R-:W-:-:S13]  /*6af0*/  ISETP.NE.AND P0, PT, R0, RZ, PT ;  /* 0x000000ff0000720c */ /* 0x001fda0003f05270 */
[----:B------:R-:W-:Y:S05]  /*6b00*/  @P0 EXIT ;  /* 0x000000000000094d */ /* 0x000fea0003800000 */
[----:B------:R-:W-:Y:S01]  /*6b10*/  LOP3.LUT P0, RZ, R9, 0xff, RZ, 0xc0, !PT ;  /* 0x000000ff09ff7812 */ /* 0x000fe2000780c0ff */
[----:B------:R-:W-:Y:S02]  /*6b20*/  IMAD.MOV.U32 R0, RZ, RZ, 0x1 ;  /* 0x00000001ff007424 */ /* 0x000fe400078e00ff */
[----:B------:R-:W-:-:S10]  /*6b30*/  IMAD.MOV.U32 R12, RZ, RZ, RZ ;  /* 0x000000ffff0c7224 */ /* 0x000fd400078e00ff */
[----:B------:R-:W-:Y:S05]  /*6b40*/  @!P0 BRA `(.L_x_162) ;  /* 0x0000000c002c8947 */ /* 0x000fea0003800000 */
[----:B------:R-:W0:Y:S01]  /*6b50*/  LDC R0, c[0x0][0x28c] ;  /* 0x0000a300ff007b82 */ /* 0x000e220000000800 */
[----:B------:R-:W-:Y:S01]  /*6b60*/  LOP3.LUT P0, RZ, R3, 0x1f, RZ, 0xc0, !PT ;  /* 0x0000001f03ff7812 */ /* 0x000fe2000780c0ff */
[----:B------:R-:W-:Y:S01]  /*6b70*/  ULDC UR5, c[0x0][0x658] ;  /* 0x0001960000057ab9 */ /* 0x000fe20000000800 */
[----:B------:R-:W-:Y:S01]  /*6b80*/  UMOV UR6, 0xffffffff ;  /* 0xffffffff00067882 */ /* 0x000fe20000000000 */
[----:B------:R-:W-:Y:S01]  /*6b90*/  BSSY B0, `(.L_x_162) ;  /* 0x00000c6000007945 */ /* 0x000fe20003800000 */
[----:B------:R-:W-:Y:S01]  /*6ba0*/  USHF.L.U32 UR6, UR6, UR5, URZ ;  /* 0x0000000506067299 */ /* 0x000fe2000800063f */
[C---:B------:R-:W-:Y:S01]  /*6bb0*/  ISETP.NE.AND P2, PT, R4.reuse, RZ, PT ;  /* 0x000000ff0400720c */ /* 0x040fe20003f45270 */
[----:B------:R-:W-:Y:S01]  /*6bc0*/  IMAD.MOV.U32 R13, RZ, RZ, 0x1 ;  /* 0x00000001ff0d7424 */ /* 0x000fe200078e00ff */
[----:B------:R-:W-:Y:S01]  /*6bd0*/  ISETP.NE.OR P0, PT, R4, RZ, !P0 ;  /* 0x000000ff0400720c */ /* 0x000fe20004705670 */
[----:B------:R-:W-:Y:S01]  /*6be0*/  IMAD.MOV.U32 R12, RZ, RZ, RZ ;  /* 0x000000ffff0c7224 */ /* 0x000fe200078e00ff */
[----:B------:R-:W-:Y:S01]  /*6bf0*/  LOP3.LUT R11, R18, 0x2, RZ, 0xfc, !PT ;  /* 0x00000002120b7812 */ /* 0x000fe200078efcff */
[----:B------:R-:W-:Y:S01]  /*6c00*/  ULDC UR4, c[0x0][0x600] ;  /* 0x0001800000047ab9 */ /* 0x000fe20000000800 */
[----:B------:R-:W-:Y:S01]  /*6c10*/  UMOV UR7, 0x1 ;  /* 0x0000000100077882 */ /* 0x000fe20000000000 */
[----:B------:R-:W-:-:S02]  /*6c20*/  UIADD3 UR13, UR4, -0x1, URZ ;  /* 0xffffffff040d7890 */ /* 0x000fc4000fffe03f */
[----:B------:R-:W-:Y:S02]  /*6c30*/  USHF.L.U32 UR15, UR7, UR5, URZ ;  /* 0x00000005070f7299 */ /* 0x000fe4000800063f */
[----:B------:R-:W-:Y:S01]  /*6c40*/  ULOP3.LUT UR14, URZ, UR6, URZ, 0x33, !UPT ;  /* 0x000000063f0e7292 */ /* 0x000fe2000f8e333f */
[----:B------:R-:W-:Y:S01]  /*6c50*/  ULDC.64 UR22, c[0x0][0x198] ;  /* 0x0000660000167ab9 */ /* 0x000fe20000000a00 */
[----:B0-----:R-:W-:-:S05]  /*6c60*/  VIADD R0, R0, 0x3f ;  /* 0x0000003f00007836 */ /* 0x001fca0000000000 */
[----:B------:R-:W-:-:S04]  /*6c70*/  SHF.R.S32.HI R3, RZ, 0x1f, R0 ;  /* 0x0000001fff037819 */ /* 0x000fc80000011400 */
[----:B------:R-:W-:Y:S01]  /*6c80*/  LEA.HI R3, R3, R0, RZ, 0x6 ;  /* 0x0000000003037211 */ /* 0x000fe200078f30ff */
[----:B------:R-:W-:-:S03]  /*6c90*/  IMAD.MOV.U32 R0, RZ, RZ, 0x1 ;  /* 0x00000001ff007424 */ /* 0x000fc600078e00ff */
[----:B------:R-:W-:-:S05]  /*6ca0*/  SHF.R.S32.HI R3, RZ, 0x6, R3 ;  /* 0x00000006ff037819 */ /* 0x000fca0000011403 */
[----:B------:R-:W-:-:S07]  /*6cb0*/  VIADD R10, R3, 0x1 ;  /* 0x00000001030a7836 */ /* 0x000fce0000000000 */
.L_x_174:
[----:B------:R-:W-:-:S03]  /*6cc0*/  UMOV UR4, 0xffffffff ;  /* 0xffffffff00047882 */ /* 0x000fc60000000000 */
[----:B------:R-:W-:Y:S05]  /*6cd0*/  BRA.DIV UR4, `(.L_x_163) ;  /* 0x0000000e04907947 */ /* 0x000fea000b800000 */
[----:B------:R-:W-:-:S13]  /*6ce0*/  ELECT P6, URZ, PT ;  /* 0x00000000003f782f */ /* 0x000fda00038c0000 */
.L_x_184:
[----:B------:R-:W-:Y:S04]  /*6cf0*/  BSSY B1, `(.L_x_164) ;  /* 0x000003e000017945 */ /* 0x000fe80003800000 */
[----:B------:R-:W-:Y:S05]  /*6d00*/  @!P6 BRA `(.L_x_165) ;  /* 0x0000000000f0e947 */ /* 0x000fea0003800000 */
[----:B------:R-:W0:Y:S02]  /*6d10*/  LDC R4, c[0x0][0x28c] ;  /* 0x0000a300ff047b82 */ /* 0x000e240000000800 */
[----:B0-----:R-:W-:-:S13]  /*6d20*/  ISETP.GE.AND P1, PT, R4, 0x1, PT ;  /* 0x000000010400780c */ /* 0x001fda0003f26270 */
[----:B------:R-:W-:Y:S05]  /*6d30*/  @!P1 BRA `(.L_x_165) ;  /* 0x0000000000e49947 */ /* 0x000fea0003800000 */
[----:B------:R-:W-:Y:S02]  /*6d40*/  IMAD.SHL.U32 R19, R19, 0x80, RZ ;  /* 0x0000008013137824 */ /* 0x000fe400078e00ff */
[----:B------:R-:W-:Y:S02]  /*6d50*/  IMAD.SHL.U32 R20, R20, 0x80, RZ ;  /* 0x0000008014147824 */ /* 0x000fe400078e00ff */
[----:B------:R-:W-:Y:S02]  /*6d60*/  IMAD.MOV.U32 R21, RZ, RZ, RZ ;  /* 0x000000ffff157224 */ /* 0x000fe400078e00ff */
[----:B------:R-:W-:Y:S02]  /*6d70*/  IMAD.MOV.U32 R4, RZ, RZ, R10 ;  /* 0x000000ffff047224 */ /* 0x000fe400078e000a */
[----:B------:R-:W-:Y:S02]  /*6d80*/  IMAD.MOV.U32 R5, RZ, RZ, R0 ;  /* 0x000000ffff057224 */ /* 0x000fe400078e0000 */
[----:B------:R-:W-:-:S02]  /*6d90*/  IMAD.MOV.U32 R6, RZ, RZ, R12 ;  /* 0x000000ffff067224 */ /* 0x000fc400078e000c */
[----:B------:R-:W-:-:S07]  /*6da0*/  VIADD R22, R19, 0x40 ;  /* 0x0000004013167836 */ /* 0x000fce0000000000 */
.L_x_169:
[----:B------:R-:W0:Y:S01]  /*6db0*/  S2R R14, SR_CgaCtaId ;  /* 0x00000000000e7919 */ /* 0x000e220000008800 */
[----:B------:R-:W-:Y:S01]  /*6dc0*/  MOV R7, 0x400 ;  /* 0x0000040000077802 */ /* 0x000fe20000000f00 */
[----:B------:R-:W1:Y:S03]  /*6dd0*/  @!P2 LDC R9, c[0x0][0x500] ;  /* 0x00014000ff09ab82 */ /* 0x000e660000000800 */
[----:B0-----:R-:W-:Y:S02]  /*6de0*/  LEA R15, R14, R7, 0x18 ;  /* 0x000000070e0f7211 */ /* 0x001fe400078ec0ff */
[----:B------:R-:W-:-:S03]  /*6df0*/  SHF.L.U32 R7, R5, 0x1f, RZ ;  /* 0x0000001f05077819 */ /* 0x000fc600000006ff */
[----:B------:R-:W-:-:S04]  /*6e00*/  IMAD R14, R6, 0x8, R15 ;  /* 0x00000008060e7824 */ /* 0x000fc800078e020f */
[----:B------:R-:W0:Y:S02]  /*6e10*/  SYNCS.PHASECHK.TRANS64.TRYWAIT P1, [R14+URZ+0x18], R7 ;  /* 0x000018070e0075a7 */ /* 0x000e24000802017f */
[----:B01----:R-:W-:Y:S05]  /*6e20*/  @!P1 BRA `(.L_x_166) ;  /* 0x0000000c005c9947 */ /* 0x003fea0003800000 */
.L_x_185:
[----:B0-----:R-:W-:Y:S01]  /*6e30*/  PRMT R7, R11, 0x9910, RZ ;  /* 0x000099100b077816 */ /* 0x001fe200000000ff */
[----:B------:R0:W-:Y:S03]  /*6e40*/  @!P2 SYNCS.ARRIVE.TRANS64 RZ, [R14+URZ], R9 ;  /* 0x000000090effa9a7 */ /* 0x0001e6000800003f */
[----:B------:R-:W-:-:S13]  /*6e50*/  ISETP.NE.AND P1, PT, R7, 0x2, PT ;  /* 0x000000020700780c */ /* 0x000fda0003f25270 */
[----:B0-----:R-:W-:Y:S05]  /*6e60*/  @P1 BRA `(.L_x_167) ;  /* 0x0000000000041947 */ /* 0x001fea0003800000 */
[----:B------:R-:W-:Y:S01]  /*6e70*/  BPT.TRAP 0x1 ;  /* 0x000000040000795c */ /* 0x000fe20000300000 */
.L_x_167:
[----:B------:R-:W-:Y:S05]  /*6e80*/  @P0 BRA `(.L_x_168) ;  /* 0x0000000000040947 */ /* 0x000fea0003800000 */
[----:B------:R-:W-:Y:S01]  /*6e90*/  BPT.TRAP 0x1 ;  /* 0x000000040000795c */ /* 0x000fe20000300000 */
.L_x_168:
[----:B------:R-:W-:Y:S01]  /*6ea0*/  IMAD R15, R6, 0x4000, R15 ;  /* 0x00004000060f7824 */ /* 0x000fe200078e020f */
[----:B------:R-:W-:Y:S01]  /*6eb0*/  R2UR UR25, R14 ;  /* 0x000000000e1972ca */ /* 0x000fe200000e0000 */
[----:B------:R-:W-:Y:S01]  /*6ec0*/  VIADD R4, R4, 0xffffffff ;  /* 0xffffffff04047836 */ /* 0x000fe20000000000 */
[----:B------:R-:W-:Y:S01]  /*6ed0*/  R2UR UR27, R21 ;  /* 0x00000000151b72ca */ /* 0x000fe200000e0000 */
[----:B------:R-:W-:Y:S01]  /*6ee0*/  UIADD3 UR4, UP0, UR22, 0xf0, URZ ;  /* 0x000000f016047890 */ /* 0x000fe2000ff1e03f */
[----:B------:R-:W-:Y:S01]  /*6ef0*/  R2UR UR8, R15 ;  /* 0x000000000f0872ca */ /* 0x000fe200000e0000 */
[----:B------:R-:W-:Y:S01]  /*6f00*/  UIADD3 UR30, UP1, UR22, 0x1f0, URZ ;  /* 0x000001f0161e7890 */ /* 0x000fe2000ff3e03f */
[----:B------:R-:W-:Y:S01]  /*6f10*/  R2UR UR28, R8 ;  /* 0x00000000081c72ca */ /* 0x000fe200000e0000 */
[----:B------:R-:W-:Y:S01]  /*6f20*/  UIADD3.X UR5, URZ, UR23, URZ, UP0, !UPT ;  /* 0x000000173f057290 */ /* 0x000fe200087fe43f */
[----:B------:R-:W-:Y:S01]  /*6f30*/  R2UR UR26, R19 ;  /* 0x00000000131a72ca */ /* 0x000fe200000e0000 */
[----:B------:R-:W-:Y:S01]  /*6f40*/  VIADD R6, R6, 0x1 ;  /* 0x0000000106067836 */ /* 0x000fe20000000000 */
[----:B------:R-:W-:Y:S01]  /*6f50*/  R2UR UR18, R22 ;  /* 0x00000000161272ca */ /* 0x000fe200000e0000 */
[----:B------:R-:W-:Y:S01]  /*6f60*/  UIADD3.X UR31, URZ, UR23, URZ, UP1, !UPT ;  /* 0x000000173f1f7290 */ /* 0x000fe20008ffe43f */
[----:B------:R-:W-:Y:S01]  /*6f70*/  R2UR UR11, R20 ;  /* 0x00000000140b72ca */ /* 0x000fe200000e0000 */
[----:B------:R-:W-:Y:S01]  /*6f80*/  UMOV UR6, 0x0 ;  /* 0x0000000000067882 */ /* 0x000fe20000000000 */
[----:B------:R-:W-:Y:S01]  /*6f90*/  ISETP.GT.AND P3, PT, R4, 0x1, PT ;  /* 0x000000010400780c */ /* 0x000fe20003f64270 */
[----:B------:R-:W-:Y:S01]  /*6fa0*/  UMOV UR7, 0x10000000 ;  /* 0x1000000000077882 */ /* 0x000fe20000000000 */
[C---:B------:R-:W-:Y:S01]  /*6fb0*/  ISETP.NE.AND P1, PT, R6.reuse, 0x3, PT ;  /* 0x000000030600780c */ /* 0x040fe20003f25270 */
[----:B------:R-:W-:Y:S01]  /*6fc0*/  UIADD3 UR24, UR8, 0x100, URZ ;  /* 0x0000010008187890 */ /* 0x000fe2000fffe03f */
[----:B------:R-:W-:Y:S01]  /*6fd0*/  VIADD R21, R21, 0x40 ;  /* 0x0000004015157836 */ /* 0x000fe20000000000 */
[----:B------:R-:W-:Y:S01]  /*6fe0*/  UIADD3 UR16, UR8, 0x2100, URZ ;  /* 0x0000210008107890 */ /* 0x000fe2000fffe03f */
[----:B------:R-:W-:Y:S01]  /*6ff0*/  SEL R14, RZ, 0x1, P1 ;  /* 0x00000001ff0e7807 */ /* 0x000fe20000800000 */
[----:B------:R-:W-:Y:S01]  /*7000*/  UIADD3 UR8, UR8, 0xc100, URZ ;  /* 0x0000c10008087890 */ /* 0x000fe2000fffe03f */
[----:B------:R-:W-:Y:S01]  /*7010*/  SEL R6, R6, RZ, P1 ;  /* 0x000000ff06067207 */ /* 0x000fe20000800000 */
[----:B------:R-:W-:Y:S01]  /*7020*/  UMOV UR17, UR25 ;  /* 0x0000001900117c82 */ /* 0x000fe20008000000 */
[----:B------:R-:W-:Y:S01]  /*7030*/  UMOV UR19, UR27 ;  /* 0x0000001b00137c82 */ /* 0x000fe20008000000 */
[----:B------:R-:W-:Y:S01]  /*7040*/  UMOV UR20, UR28 ;  /* 0x0000001c00147c82 */ /* 0x000fe20008000000 */
[----:B------:R0:W-:Y:S01]  /*7050*/  UTMALDG.3D [UR24], [UR4], desc[UR6] ;  /* 0x00000618040075b4 */ /* 0x0001e20008011000 */
[----:B------:R-:W-:Y:S01]  /*7060*/  UMOV UR9, UR25 ;  /* 0x0000001900097c82 */ /* 0x000fe20008000000 */
[----:B------:R-:W-:Y:S01]  /*7070*/  UMOV UR10, UR27 ;  /* 0x0000001b000a7c82 */ /* 0x000fe20008000000 */
[----:B------:R-:W-:Y:S01]  /*7080*/  UMOV UR12, UR28 ;  /* 0x0000001c000c7c82 */ /* 0x000fe20008000000 */
[----:B------:R-:W-:Y:S01]  /*7090*/  LOP3.LUT R5, R5, R14, RZ, 0x3c, !PT ;  /* 0x0000000e05057212 */ /* 0x000fe200078e3cff */
[----:B------:R0:W-:Y:S01]  /*70a0*/  UTMALDG.3D [UR16], [UR4], desc[UR6] ;  /* 0x00000610040075b4 */ /* 0x0001e20008011000 */
[----:B------:R0:W-:Y:S02]  /*70b0*/  UTMALDG.3D [UR8], [UR30], desc[UR6] ;  /* 0x000006081e0075b4 */ /* 0x0001e40008011000 */
[----:B0-----:R-:W-:Y:S05]  /*70c0*/  @P3 BRA `(.L_x_169) ;  /* 0xfffffffc00383947 */ /* 0x001fea000383ffff */
.L_x_165:
[----:B------:R-:W-:Y:S05]  /*70d0*/  BSYNC B1 ;  /* 0x0000000000017941 */ /* 0x000fea0003800000 */
.L_x_164:
[----:B------:R-:W-:Y:S01]  /*70e0*/  LOP3.LUT P3, RZ, R13, 0xff, RZ, 0xc0, !PT ;  /* 0x000000ff0dff7812 */ /* 0x000fe2000786c0ff */
[----:B------:R-:W-:Y:S01]  /*70f0*/  IMAD.IADD R12, R3, 0x1, R12 ;  /* 0x00000001030c7824 */ /* 0x000fe200078e020c */
[----:B------:R-:W-:Y:S01]  /*7100*/  IADD3 R16, P4, R16, UR36, RZ ;  /* 0x0000002410107c10 */ /* 0x000fe2000ff9e0ff */
[----:B------:R-:W-:Y:S01]  /*7110*/  ULDC.64 UR4, c[0x0][0x650] ;  /* 0x0001940000047ab9 */ /* 0x000fe20000000a00 */
[----:B------:R-:W-:Y:S01]  /*7120*/  BSSY B1, `(.L_x_170) ;  /* 0x000006a000017945 */ /* 0x000fe20003800000 */
[----:B------:R-:W-:Y:S01]  /*7130*/  IMAD.MOV.U32 R19, RZ, RZ, -0x1 ;  /* 0xffffffffff137424 */ /* 0x000fe200078e00ff */
[----:B------:R-:W-:Y:S01]  /*7140*/  ISETP.GT.U32.AND P1, PT, R12, 0x2, PT ;  /* 0x000000020c00780c */ /* 0x000fe20003f24070 */
[----:B------:R-:W-:Y:S01]  /*7150*/  IMAD.MOV.U32 R20, RZ, RZ, -0x1 ;  /* 0xffffffffff147424 */ /* 0x000fe200078e00ff */
[----:B------:R-:W-:Y:S01]  /*7160*/  IADD3.X R17, R17, UR42, RZ, P4, !PT ;  /* 0x0000002a11117c10 */ /* 0x000fe2000a7fe4ff */
[----:B------:R-:W-:Y:S01]  /*7170*/  IMAD.MOV.U32 R8, RZ, RZ, -0x1 ;  /* 0xffffffffff087424 */ /* 0x000fe200078e00ff */
[----:B------:R-:W-:-:S02]  /*7180*/  ISETP.LT.U32.AND P1, PT, R3, 0x3, P1 ;  /* 0x000000030300780c */ /* 0x000fc40000f21070 */
[----:B------:R-:W-:Y:S01]  /*7190*/  PRMT R13, RZ, 0x7610, R13 ;  /* 0x00007610ff0d7816 */ /* 0x000fe2000000000d */
[----:B------:R-:W0:Y:S01]  /*71a0*/  @P3 S2R R5, SR_CgaCtaId ;  /* 0x0000000000053919 */ /* 0x000e220000008800 */
[----:B------:R-:W-:-:S04]  /*71b0*/  @P3 MOV R4, 0x400 ;  /* 0x0000040000043802 */ /* 0x000fc80000000f00 */
[----:B0-----:R-:W-:Y:S01]  /*71c0*/  @P3 LEA R6, R5, R4, 0x18 ;  /* 0x0000000405063211 */ /* 0x001fe200078ec0ff */
[----:B------:R-:W-:-:S03]  /*71d0*/  IMAD.WIDE.U32 R4, R12, -0x55555555, RZ ;  /* 0xaaaaaaab0c047825 */ /* 0x000fc600078e00ff */
[----:B------:R0:W-:Y:S01]  /*71e0*/  @P3 SYNCS.ARRIVE.TRANS64.A1T0 RZ, [R6+URZ+0x48], RZ ;  /* 0x000048ff06ff39a7 */ /* 0x0001e2000810003f */
[----:B------:R-:W-:Y:S02]  /*71f0*/  ISETP.GE.U32.AND P3, PT, R3, 0x3, PT ;  /* 0x000000030300780c */ /* 0x000fe40003f66070 */
[----:B------:R-:W-:Y:S02]  /*7200*/  SHF.R.U32.HI R7, RZ, 0x1, R5 ;  /* 0x00000001ff077819 */ /* 0x000fe40000011605 */
[----:B------:R-:W-:Y:S02]  /*7210*/  SEL R5, RZ, 0x1, !P1 ;  /* 0x00000001ff057807 */ /* 0x000fe40004800000 */
[----:B------:R-:W-:Y:S01]  /*7220*/  ISETP.GE.U32.AND P1, PT, R16, UR4, PT ;  /* 0x0000000410007c0c */ /* 0x000fe2000bf26070 */
[----:B------:R-:W-:Y:S01]  /*7230*/  IMAD R12, R7, -0x3, R12 ;  /* 0xfffffffd070c7824 */ /* 0x000fe200078e020c */
[----:B------:R-:W-:Y:S02]  /*7240*/  LOP3.LUT R0, R0, R5, RZ, 0x3c, !PT ;  /* 0x0000000500007212 */ /* 0x000fe400078e3cff */
[----:B------:R-:W-:-:S02]  /*7250*/  ISETP.GE.U32.AND.EX P1, PT, R17, UR5, PT, P1 ;  /* 0x0000000511007c0c */ /* 0x000fc4000bf26110 */
[----:B------:R-:W-:Y:S02]  /*7260*/  PRMT R4, RZ, 0x7610, R4 ;  /* 0x00007610ff047816 */ /* 0x000fe40000000004 */
[----:B------:R-:W-:-:S09]  /*7270*/  @P3 LOP3.LUT R0, R0, 0x1, R7, 0x78, !PT ;  /* 0x0000000100003812 */ /* 0x000fd200078e7807 */
[----:B0-----:R-:W-:Y:S05]  /*7280*/  @P1 BRA `(.L_x_171) ;  /* 0x00000004004c1947 */ /* 0x001fea0003800000 */
[----:B------:R-:W-:Y:S01]  /*7290*/  ULDC.64 UR4, c[0x0][0x628] ;  /* 0x00018a0000047ab9 */ /* 0x000fe20000000a00 */
[----:B------:R-:W0:Y:S01]  /*72a0*/  S2R R15, SR_CTAID.X ;  /* 0x00000000000f7919 */ /* 0x000e220000002500 */
[----:B------:R-:W-:Y:S01]  /*72b0*/  ISETP.NE.U32.AND P1, PT, RZ, UR4, PT ;  /* 0x00000004ff007c0c */ /* 0x000fe2000bf25070 */
[----:B------:R-:W-:Y:S01]  /*72c0*/  ULDC UR7, c[0x0][0x630] ;  /* 0x00018c0000077ab9 */ /* 0x000fe20000000800 */
[----:B------:R-:W-:Y:S01]  /*72d0*/  IMAD.MOV.U32 R4, RZ, RZ, R16 ;  /* 0x000000ffff047224 */ /* 0x000fe200078e0010 */
[----:B------:R-:W1:Y:S01]  /*72e0*/  S2R R14, SR_CTAID.Y ;  /* 0x00000000000e7919 */ /* 0x000e620000002600 */
[----:B------:R-:W-:Y:S01]  /*72f0*/  ISETP.NE.AND.EX P1, PT, RZ, UR5, PT, P1 ;  /* 0x00000005ff007c0c */ /* 0x000fe2000bf25310 */
[----:B------:R-:W-:-:S12]  /*7300*/  IMAD.MOV.U32 R5, RZ, RZ, R17 ;  /* 0x000000ffff057224 */ /* 0x000fd800078e0011 */
[----:B------:R-:W-:Y:S05]  /*7310*/  @!P1 BRA `(.L_x_172) ;  /* 0x0000000000289947 */ /* 0x000fea0003800000 */
[----:B------:R-:W-:Y:S02]  /*7320*/  ULDC UR6, c[0x0][0x634] ;  /* 0x00018d0000067ab9 */ /* 0x000fe40000000800 */
[----:B------:R-:W-:-:S05]  /*7330*/  IADD3 R9, P1, R16, UR6, RZ ;  /* 0x0000000610097c10 */ /* 0x000fca000ff3e0ff */
[----:B------:R-:W-:-:S04]  /*7340*/  IMAD.X R19, RZ, RZ, R17, P1 ;  /* 0x000000ffff137224 */ /* 0x000fc800008e0611 */
[----:B------:R-:W-:-:S04]  /*7350*/  IMAD.WIDE.U32 R6, R19, UR4, RZ ;  /* 0x0000000413067c25 */ /* 0x000fc8000f8e00ff */
[----:B------:R-:W-:-:S04]  /*7360*/  IMAD.WIDE.U32 R6, P1, R9, UR5, R6 ;  /* 0x0000000509067c25 */ /* 0x000fc8000f820006 */
[----:B------:R-:W-:-:S04]  /*7370*/  IMAD.WIDE.U32 R8, R9, UR4, RZ ;  /* 0x0000000409087c25 */ /* 0x000fc8000f8e00ff */
[----:B------:R-:W-:Y:S01]  /*7380*/  IMAD.X R5, RZ, RZ, RZ, P1 ;  /* 0x000000ffff057224 */ /* 0x000fe200008e06ff */
[----:B------:R-:W-:Y:S01]  /*7390*/  IADD3 RZ, P1, R9, R6, RZ ;  /* 0x0000000609ff7210 */ /* 0x000fe20007f3e0ff */
[----:B------:R-:W-:-:S04]  /*73a0*/  IMAD.MOV.U32 R4, RZ, RZ, R7 ;  /* 0x000000ffff047224 */ /* 0x000fc800078e0007 */
[----:B------:R-:W-:-:S08]  /*73b0*/  IMAD.WIDE.U32.X R4, R19, UR5, R4, P1 ;  /* 0x0000000513047c25 */ /* 0x000fd000088e0404 */
.L_x_172:
[--C-:B------:R-:W-:Y:S01]  /*73c0*/  SHF.R.U64 R8, R4, UR7, R5.reuse ;  /* 0x0000000704087c19 */ /* 0x100fe20008001205 */
[----:B------:R-:W-:Y:S01]  /*73d0*/  ULDC.64 UR4, c[0x0][0x620] ;  /* 0x0001880000047ab9 */ /* 0x000fe20000000a00 */
[----:B------:R-:W-:Y:S01]  /*73e0*/  SHF.R.U32.HI R4, RZ, UR7, R5 ;  /* 0x00000007ff047c19 */ /* 0x000fe20008011605 */
[----:B------:R-:W2:Y:S01]  /*73f0*/  LDC R24, c[0x0][0x144] ;  /* 0x00005100ff187b82 */ /* 0x000ea20000000800 */
[----:B------:R-:W-:Y:S01]  /*7400*/  IADD3 R7, P1, RZ, -R8, RZ ;  /* 0x80000008ff077210 */ /* 0x000fe20007f3e0ff */
[----:B------:R-:W-:Y:S01]  /*7410*/  ULDC.64 UR8, c[0x0][0x640] ;  /* 0x0001900000087ab9 */ /* 0x000fe20000000a00 */
[----:B0-----:R-:W-:Y:S01]  /*7420*/  I2FP.F32.U32 R9, R15 ;  /* 0x0000000f00097245 */ /* 0x001fe20000201000 */
[----:B------:R-:W-:Y:S02]  /*7430*/  ULDC UR6, c[0x0][0x608] ;  /* 0x0001820000067ab9 */ /* 0x000fe40000000800 */
[----:B------:R-:W-:Y:S01]  /*7440*/  IMAD.X R4, RZ, RZ, ~R4, P1 ;  /* 0x000000ffff047224 */ /* 0x000fe200008e0e04 */
[----:B------:R-:W-:Y:S01]  /*7450*/  ISETP.NE.U32.AND P1, PT, RZ, UR8, PT ;  /* 0x00000008ff007c0c */ /* 0x000fe2000bf25070 */
[----:B------:R-:W0:Y:S02]  /*7460*/  LDC R21, c[0x0][0x148] ;  /* 0x00005200ff157b82 */ /* 0x000e240000000800 */
[----:B------:R-:W-:Y:S01]  /*7470*/  IMAD R6, R4, UR4, RZ ;  /* 0x0000000404067c24 */ /* 0x000fe2000f8e02ff */
[----:B------:R-:W-:Y:S01]  /*7480*/  ISETP.NE.AND.EX P1, PT, RZ, UR9, PT, P1 ;  /* 0x00000009ff007c0c */ /* 0x000fe2000bf25310 */
[----:B------:R-:W-:Y:S01]  /*7490*/  IMAD.WIDE.U32 R4, R7, UR4, R16 ;  /* 0x0000000407047c25 */ /* 0x000fe2000f8e0010 */
[----:B------:R-:W-:-:S03]  /*74a0*/  ULDC UR4, c[0x0][0x150] ;  /* 0x0000540000047ab9 */ /* 0x000fc60000000800 */
[----:B------:R-:W-:Y:S02]  /*74b0*/  IMAD R7, R7, UR5, R6 ;  /* 0x0000000507077c24 */ /* 0x000fe4000f8e0206 */
[----:B------:R-:W-:Y:S01]  /*74c0*/  FMUL R6, R9, UR4 ;  /* 0x0000000409067c20 */ /* 0x000fe20008400000 */
[----:B------:R-:W-:Y:S01]  /*74d0*/  ULDC UR4, c[0x0][0x618] ;  /* 0x0001860000047ab9 */ /* 0x000fe20000000800 */
[----:B------:R-:W-:Y:S01]  /*74e0*/  ULDC UR5, c[0x0][0x154] ;  /* 0x0000550000057ab9 */ /* 0x000fe20000000800 */
[----:B------:R-:W-:-:S03]  /*74f0*/  IMAD.IADD R5, R5, 0x1, R7 ;  /* 0x0000000105057824 */ /* 0x000fc600078e0207 */
[----:B------:R-:W3:Y:S02]  /*7500*/  F2I.U32.TRUNC.NTZ R6, R6 ;  /* 0x0000000600067305 */ /* 0x000ee4000020f000 */
[----:B------:R-:W-:Y:S02]  /*7510*/  SHF.R.U64 R9, R4, UR4, R5 ;  /* 0x0000000404097c19 */ /* 0x000fe40008001205 */
[----:B-1----:R-:W-:-:S05]  /*7520*/  I2FP.F32.U32 R4, R14 ;  /* 0x0000000e00047245 */ /* 0x002fca0000201000 */
[----:B------:R-:W-:Y:S01]  /*7530*/  FMUL R22, R4, UR5 ;  /* 0x0000000504167c20 */ /* 0x000fe20008400000 */
[----:B------:R-:W-:Y:S01]  /*7540*/  SHF.R.U32.HI R4, RZ, UR4, R5 ;  /* 0x00000004ff047c19 */ /* 0x000fe20008011605 */
[----:B------:R-:W-:-:S03]  /*7550*/  ULDC UR4, c[0x0][0x658] ;  /* 0x0001960000047ab9 */ /* 0x000fc60000000800 */
[--C-:B------:R-:W-:Y:S01]  /*7560*/  SHF.R.U64 R20, R9, UR6, R4.reuse ;  /* 0x0000000609147c19 */ /* 0x100fe20008001204 */
[----:B------:R-:W1:Y:S01]  /*7570*/  F2I.U32.TRUNC.NTZ R22, R22 ;  /* 0x0000001600167305 */ /* 0x000e62000020f000 */
[----:B------:R-:W-:Y:S01]  /*7580*/  SHF.R.U32.HI R5, RZ, UR6, R4 ;  /* 0x00000006ff057c19 */ /* 0x000fe20008011604 */
[----:B---3--:R-:W-:-:S03]  /*7590*/  IMAD.MOV R6, RZ, RZ, -R6 ;  /* 0x000000ffff067224 */ /* 0x008fc600078e0a06 */
[----:B------:R-:W-:Y:S01]  /*75a0*/  SHF.R.U64 R19, R20, UR4, R5 ;  /* 0x0000000414137c19 */ /* 0x000fe20008001205 */
[----:B--2---:R-:W-:Y:S01]  /*75b0*/  IMAD R15, R24, R6, R15 ;  /* 0x00000006180f7224 */ /* 0x004fe200078e020f */
[----:B------:R-:W-:-:S03]  /*75c0*/  SHF.R.U32.HI R23, RZ, UR4, R5 ;  /* 0x00000004ff177c19 */ /* 0x000fc60008011605 */
[----:B------:R-:W-:Y:S02]  /*75d0*/  IMAD.MOV.U32 R4, RZ, RZ, R19 ;  /* 0x000000ffff047224 */ /* 0x000fe400078e0013 */
[----:B------:R-:W-:Y:S01]  /*75e0*/  IMAD.MOV.U32 R5, RZ, RZ, R23 ;  /* 0x000000ffff057224 */ /* 0x000fe200078e0017 */
[----:B-1----:R-:W-:Y:S06]  /*75f0*/  @!P1 BRA `(.L_x_173) ;  /* 0x0000000000289947 */ /* 0x002fec0003800000 */
[----:B------:R-:W-:Y:S02]  /*7600*/  ULDC UR4, c[0x0][0x64c] ;  /* 0x0001930000047ab9 */ /* 0x000fe40000000800 */
[----:B------:R-:W-:-:S05]  /*7610*/  IADD3 R5, P1, R19, UR4, RZ ;  /* 0x0000000413057c10 */ /* 0x000fca000ff3e0ff */
[----:B------:R-:W-:-:S04]  /*7620*/  IMAD.X R23, RZ, RZ, R23, P1 ;  /* 0x000000ffff177224 */ /* 0x000fc800008e0617 */
[----:B------:R-:W-:-:S04]  /*7630*/  IMAD.WIDE.U32 R6, R23, UR8, RZ ;  /* 0x0000000817067c25 */ /* 0x000fc8000f8e00ff */
[----:B------:R-:W-:-:S04]  /*7640*/  IMAD.WIDE.U32 R6, P1, R5, UR9, R6 ;  /* 0x0000000905067c25 */ /* 0x000fc8000f820006 */
[----:B------:R-:W-:-:S04]  /*7650*/  IMAD.WIDE.U32 R4, R5, UR8, RZ ;  /* 0x0000000805047c25 */ /* 0x000fc8000f8e00ff */
[----:B------:R-:W-:Y:S01]  /*7660*/  IMAD.MOV.U32 R4, RZ, RZ, R7 ;  /* 0x000000ffff047224 */ /* 0x000fe200078e0007 */
[----:B------:R-:W-:Y:S01]  /*7670*/  IADD3 RZ, P3, R5, R6, RZ ;  /* 0x0000000605ff7210 */ /* 0x000fe20007f7e0ff */
[----:B------:R-:W-:-:S04]  /*7680*/  IMAD.X R5, RZ, RZ, RZ, P1 ;  /* 0x000000ffff057224 */ /* 0x000fc800008e06ff */
[----:B------:R-:W-:-:S08]  /*7690*/  IMAD.WIDE.U32.X R4, R23, UR9, R4, P3 ;  /* 0x0000000917047c25 */ /* 0x000fd000098e0404 */
.L_x_173:
[----:B------:R-:W-:Y:S01]  /*76a0*/  ISETP.NE.AND P1, PT, R2, 0x1, PT ;  /* 0x000000010200780c */ /* 0x000fe20003f25270 */
[----:B------:R-:W-:Y:S01]  /*76b0*/  ULDC UR4, c[0x0][0x648] ;  /* 0x0001920000047ab9 */ /* 0x000fe20000000800 */
[----:B------:R-:W-:Y:S01]  /*76c0*/  LOP3.LUT R20, R20, UR14, RZ, 0xc0, !PT ;  /* 0x0000000e14147c12 */ /* 0x000fe2000f8ec0ff */
[----:B------:R-:W-:Y:S01]  /*76d0*/  IMAD.MOV R22, RZ, RZ, -R22 ;  /* 0x000000ffff167224 */ /* 0x000fe200078e0a16 */
[----:B------:R-:W-:Y:S01]  /*76e0*/  SHF.R.U64 R5, R4, UR4, R5 ;  /* 0x0000000404057c19 */ /* 0x000fe20008001205 */
[----:B------:R-:W-:Y:S01]  /*76f0*/  ULDC UR4, c[0x0][0x638] ;  /* 0x00018e0000047ab9 */ /* 0x000fe20000000800 */
[----:B------:R-:W-:Y:S01]  /*7700*/  LOP3.LUT R6, R9, UR13, RZ, 0xc0, !PT ;  /* 0x0000000d09067c12 */ /* 0x000fe2000f8ec0ff */
[----:B------:R-:W-:Y:S02]  /*7710*/  ULDC UR5, c[0x0][0x610] ;  /* 0x0001840000057ab9 */ /* 0x000fe40000000800 */
[----:B------:R-:W-:Y:S02]  /*7720*/  IMAD.MOV R4, RZ, RZ, -R5 ;  /* 0x000000ffff047224 */ /* 0x000fe400078e0a05 */
[----:B------:R-:W-:-:S02]  /*7730*/  IMAD R20, R5, UR15, R20 ;  /* 0x0000000f05147c24 */ /* 0x000fc4000f8e0214 */
[----:B0-----:R-:W-:Y:S02]  /*7740*/  @P1 IMAD R15, R21, R22, R14 ;  /* 0x00000016150f1224 */ /* 0x001fe400078e020e */
[----:B------:R-:W-:Y:S01]  /*7750*/  IMAD R19, R4, UR4, R19 ;  /* 0x0000000404137c24 */ /* 0x000fe2000f8e0213 */
[----:B------:R-:W-:Y:S01]  /*7760*/  ULDC UR4, c[0x0][0x600] ;  /* 0x0001800000047ab9 */ /* 0x000fe20000000800 */
[----:B------:R-:W-:Y:S02]  /*7770*/  IMAD R15, R20, UR5, R15 ;  /* 0x00000005140f7c24 */ /* 0x000fe4000f8e020f */
[----:B------:R-:W-:Y:S02]  /*7780*/  IMAD R6, R19, UR4, R6 ;  /* 0x0000000413067c24 */ /* 0x000fe4000f8e0206 */
[----:B------:R-:W-:-:S03]  /*7790*/  IMAD.MOV.U32 R4, RZ, RZ, 0x1 ;  /* 0x00000001ff047424 */ /* 0x000fc600078e00ff */
[----:B------:R-:W-:Y:S02]  /*77a0*/  SEL R20, R6, R15, !P1 ;  /* 0x0000000f06147207 */ /* 0x000fe40004800000 */
[----:B------:R-:W-:-:S07]  /*77b0*/  SEL R19, R15, R6, !P1 ;  /* 0x000000060f137207 */ /* 0x000fce0004800000 */
.L_x_171:
[----:B------:R-:W-:Y:S05]  /*77c0*/  BSYNC B1 ;  /* 0x0000000000017941 */ /* 0x000fea0003800000 */
.L_x_170:
[----:B------:R-:W-:-:S13]  /*77d0*/  LOP3.LUT P1, RZ, R4, 0xff, RZ, 0xc0, !PT ;  /* 0x000000ff04ff7812 */ /* 0x000fda000782c0ff */
[----:B------:R-:W-:Y:S05]  /*77e0*/  @P1 BRA `(.L_x_174) ;  /* 0xfffffff400341947 */ /* 0x000fea000383ffff */
[----:B------:R-:W-:Y:S05]  /*77f0*/  BSYNC B0 ;  /* 0x0000000000007941 */ /* 0x000fea0003800000 */
.L_x_162:
[----:B------:R-:W-:-:S03]  /*7800*/  UMOV UR4, 0xffffffff ;  /* 0xffffffff00047882 */ /* 0x000fc60000000000 */
[----:B------:R-:W-:Y:S05]  /*7810*/  BRA.DIV UR4, `(.L_x_175) ;  /* 0x0000000204f47947 */ /* 0x000fea000b800000 */
[----:B------:R-:W-:-:S13]  /*7820*/  ELECT P6, URZ, PT ;  /* 0x00000000003f782f */ /* 0x000fda00038c0000 */
.L_x_188:
[----:B------:R-:W-:Y:S04]  /*7830*/  BSSY B0, `(.L_x_176) ;  /* 0x0000022000007945 */ /* 0x000fe80003800000 */
[----:B------:R-:W-:Y:S05]  /*7840*/  @!P6 BRA `(.L_x_177) ;  /* 0x000000000080e947 */ /* 0x000fea0003800000 */
[----:B------:R-:W-:-:S04]  /*7850*/  LOP3.LUT R18, R18, 0x2, RZ, 0xfc, !PT ;  /* 0x0000000212127812 */ /* 0x000fc800078efcff */
[----:B------:R-:W-:-:S13]  /*7860*/  ISETP.NE.AND P0, PT, R18, 0x3, PT ;  /* 0x000000031200780c */ /* 0x000fda0003f05270 */
[----:B------:R-:W-:Y:S05]  /*7870*/  @!P0 BRA `(.L_x_178) ;  /* 0x0000000000048947 */ /* 0x000fea0003800000 */
[----:B------:R-:W-:Y:S01]  /*7880*/  BPT.TRAP 0x1 ;  /* 0x000000040000795c */ /* 0x000fe20000300000 */
.L_x_178:
[----:B------:R-:W0:Y:S01]  /*7890*/  S2R R3, SR_CgaCtaId ;  /* 0x0000000000037919 */ /* 0x000e220000008800 */
[----:B------:R-:W-:-:S04]  /*78a0*/  MOV R2, 0x400 ;  /* 0x0000040000027802 */ /* 0x000fc80000000f00 */
[----:B0-----:R-:W-:Y:S02]  /*78b0*/  LEA R3, R3, R2, 0x18 ;  /* 0x0000000203037211 */ /* 0x001fe400078ec0ff */
[----:B------:R-:W-:-:S03]  /*78c0*/  SHF.L.U32 R2, R0, 0x1f, RZ ;  /* 0x0000001f00027819 */ /* 0x000fc600000006ff */
[----:B------:R-:W-:-:S04]  /*78d0*/  VIADD R3, R3, 0x18 ;  /* 0x0000001803037836 */ /* 0x000fc80000000000 */
[C---:B------:R-:W-:Y:S02]  /*78e0*/  IMAD R7, R12.reuse, 0x8, R3 ;  /* 0x000000080c077824 */ /* 0x040fe400078e0203 */
[----:B------:R-:W-:Y:S02]  /*78f0*/  VIADD R12, R12, 0x1 ;  /* 0x000000010c0c7836 */ /* 0x000fe40000000000 */
[----:B------:R-:W0:Y:S03]  /*7900*/  SYNCS.PHASECHK.TRANS64.TRYWAIT P0, [R7+URZ], R2 ;  /* 0x00000002070075a7 */ /* 0x000e26000800017f */
[----:B------:R-:W-:-:S04]  /*7910*/  ISETP.NE.AND P1, PT, R12, 0x3, PT ;  /* 0x000000030c00780c */ /* 0x000fc80003f25270 */
[----:B------:R-:W-:Y:S02]  /*7920*/  SEL R5, RZ, 0x1, P1 ;  /* 0x00000001ff057807 */ /* 0x000fe40000800000 */
[----:B------:R-:W-:Y:S02]  /*7930*/  SEL R12, R12, RZ, P1 ;  /* 0x000000ff0c0c7207 */ /* 0x000fe40000800000 */
[----:B------:R-:W-:-:S03]  /*7940*/  LOP3.LUT R5, R0, R5, RZ, 0x3c, !PT ;  /* 0x0000000500057212 */ /* 0x000fc600078e3cff */
[----:B------:R-:W-:Y:S01]  /*7950*/  IMAD R9, R12, 0x8, R3 ;  /* 0x000000080c097824 */ /* 0x000fe200078e0203 */
[----:B------:R-:W-:Y:S01]  /*7960*/  SHF.L.U32 R4, R5, 0x1f, RZ ;  /* 0x0000001f05047819 */ /* 0x000fe200000006ff */
[----:B0-----:R-:W-:Y:S06]  /*7970*/  @!P0 BRA `(.L_x_179) ;  /* 0x0000000000bc8947 */ /* 0x001fec0003800000 */
.L_x_189:
[----:B------:R-:W1:Y:S01]  /*7980*/  SYNCS.PHASECHK.TRANS64.TRYWAIT P0, [R9+URZ], R4 ;  /* 0x00000004090075a7 */ /* 0x000e62000800017f */
[----:B------:R-:W-:-:S05]  /*7990*/  VIADD R0, R12, 0x1 ;  /* 0x000000010c007836 */ /* 0x000fca0000000000 */
[----:B------:R-:W-:-:S04]  /*79a0*/  ISETP.NE.AND P1, PT, R0, 0x3, PT ;  /* 0x000000030000780c */ /* 0x000fc80003f25270 */
[----:B0-----:R-:W-:Y:S02]  /*79b0*/  SEL R2, RZ, 0x1, P1 ;  /* 0x00000001ff027807 */ /* 0x001fe40000800000 */
[----:B------:R-:W-:Y:S02]  /*79c0*/  SEL R0, R0, RZ, P1 ;  /* 0x000000ff00007207 */ /* 0x000fe40000800000 */
[----:B------:R-:W-:Y:S01]  /*79d0*/  LOP3.LUT R2, R5, R2, RZ, 0x3c, !PT ;  /* 0x0000000205027212 */ /* 0x000fe200078e3cff */
[----:B-1----:R-:W-:Y:S06]  /*79e0*/  @!P0 BRA `(.L_x_180) ;  /* 0x0000000000b48947 */ /* 0x002fec0003800000 */
.L_x_190:
[----:B------:R-:W-:Y:S01]  /*79f0*/  IMAD R3, R0, 0x8, R3 ;  /* 0x0000000800037824 */ /* 0x000fe200078e0203 */
[----:B------:R-:W-:-:S07]  /*7a00*/  SHF.L.U32 R0, R2, 0x1f, RZ ;  /* 0x0000001f02007819 */ /* 0x000fce00000006ff */
.L_x_181:
[----:B-1----:R1:W2:Y:S02]  /*7a10*/  SYNCS.PHASECHK.TRANS64.TRYWAIT P0, [R3+URZ], R0 ;  /* 0x00000000030075a7 */ /* 0x0022a4000800017f */
[----:B--2---:R-:W-:Y:S05]  /*7a20*/  @!P0 NANOSLEEP.SYNCS 0x989680 ;  /* 0x009896800000895d */ /* 0x004fea0003900000 */
[----:B------:R-:W2:Y:S02]  /*7a30*/  @!P0 SYNCS.PHASECHK.TRANS64 P0, [R3+URZ], R0 ;  /* 0x00000000030085a7 */ /* 0x000ea4000800007f */
[----:B--2---:R-:W-:Y:S05]  /*7a40*/  @!P0 BRA `(.L_x_181) ;  /* 0xfffffffc00f08947 */ /* 0x004fea000383ffff */
.L_x_177:
[----:B------:R-:W-:Y:S05]  /*7a50*/  BSYNC B0 ;  /* 0x0000000000007941 */ /* 0x000fea0003800000 */
.L_x_176:
[----:B------:R-:W-:Y:S05]  /*7a60*/  EXIT ;  /* 0x000000000000794d */ /* 0x000fea0003800000 */
.L_x_17:
[----:B-1----:R1:W2:Y:S02]  /*7a70*/  SYNCS.PHASECHK.TRANS64.TRYWAIT P1, [R3+URZ], R0 ;  /* 0x00000000030075a7 */ /* 0x0022a4000802017f */
[----:B--2---:R-:W-:Y:S05]  /*7a80*/  @!P1 NANOSLEEP.SYNCS 0x989680 ;  /* 0x009896800000995d */ /* 0x004fea0003900000 */
[----:B------:R-:W2:Y:S02]  /*7a90*/  @!P1 SYNCS.PHASECHK.TRANS64 P1, [R3+URZ], R0 ;  /* 0x00000000030095a7 */ /* 0x000ea4000802007f */
[----:B--2---:R-:W-:Y:S05]  /*7aa0*/  @!P1 BRA `(.L_x_17) ;  /* 0xfffffffc00f09947 */ /* 0x004fea000383ffff */
[----:B------:R-:W-:Y:S05]  /*7ab0*/  BRA `(.L_x_16) ;  /* 0xffffff9800707947 */ /* 0x000fea000383ffff */
.L_x_22:
[----:B-1----:R-:W-:-:S04]  /*7ac0*/  IMAD.U32 R4, RZ, RZ, UR7 ;  /* 0x00000007ff047e24 */ /* 0x002fc8000f8e00ff */
[----:B------:R1:W2:Y:S03]  /*7ad0*/  SYNCS.PHASECHK.TRANS64.TRYWAIT P1, [R4+URZ], R3 ;  /* 0x00000003040075a7 */ /* 0x0002a6000802017f */
[----:B--2---:R-:W-:Y:S05]  /*7ae0*/  @!P1 NANOSLEEP.SYNCS 0x989680 ;  /* 0x009896800000995d */ /* 0x004fea0003900000 */
[----:B------:R-:W2:Y:S02]  /*7af0*/  @!P1 SYNCS.PHASECHK.TRANS64 P1, [R4+URZ], R3 ;  /* 0x00000003040095a7 */ /* 0x000ea4000802007f */
[----:B--2---:R-:W-:Y:S05]  /*7b00*/  @!P1 BRA `(.L_x_22) ;  /* 0xfffffffc00ec9947 */ /* 0x004fea000383ffff */
[----:B------:R-:W-:Y:S05]  /*7b10*/  BRA `(.L_x_21) ;  /* 0xffffff9c003c7947 */ /* 0x000fea000383ffff */
.L_x_163:
[----:B------:R-:W-:Y:S01]  /*7b20*/  BSSY B1, `(.L_x_182) ;  /* 0x0000006000017945 */ /* 0x000fe20003800000 */
[----:B------:R-:W-:-:S07]  /*7b30*/  IMAD.MOV.U32 R15, RZ, RZ, -0x1 ;  /* 0xffffffffff0f7424 */ /* 0x000fce00078e00ff */
[----:B------:R-:W-:Y:S05]  /*7b40*/  WARPSYNC.COLLECTIVE R15, `(.L_x_183) ;  /* 0x000000000f0c7348 */ /* 0x000fea0003c00000 */
[----:B------:R-:W-:Y:S02]  /*7b50*/  ELECT P6, UR62, PT ;  /* 0x00000000003e782f */ /* 0x000fe400038c0000 */
[----:B------:R-:W-:Y:S01]  /*7b60*/  MOV R14, UR62 ;  /* 0x0000003e000e7c02 */ /* 0x000fe20008000f00 */
[----:B------:R-:W-:Y:S10]  /*7b70*/  ENDCOLLECTIVE ;  /* 0x000000000000791b */ /* 0x000ff40003800000 */
.L_x_183:
[----:B------:R-:W-:Y:S05]  /*7b80*/  BSYNC B1 ;  /* 0x0000000000017941 */ /* 0x000fea0003800000 */
.L_x_182:
[----:B------:R-:W-:Y:S05]  /*7b90*/  BRA `(.L_x_184) ;  /* 0xfffffff000547947 */ /* 0x000fea000383ffff */
.L_x_166:
[----:B0-----:R0:W1:Y:S02]  /*7ba0*/  SYNCS.PHASECHK.TRANS64.TRYWAIT P1, [R14+URZ+0x18], R7 ;  /* 0x000018070e0075a7 */ /* 0x001064000802017f */
[----:B-1----:R-:W-:Y:S05]  /*7bb0*/  @!P1 NANOSLEEP.SYNCS 0x989680 ;  /* 0x009896800000995d */ /* 0x002fea0003900000 */
[----:B------:R-:W1:Y:S02]  /*7bc0*/  @!P1 SYNCS.PHASECHK.TRANS64 P1, [R14+URZ+0x18], R7 ;  /* 0x000018070e0095a7 */ /* 0x000e64000802007f */
[----:B-1----:R-:W-:Y:S05]  /*7bd0*/  @!P1 BRA `(.L_x_166) ;  /* 0xfffffffc00f09947 */ /* 0x002fea000383ffff */
[----:B------:R-:W-:Y:S05]  /*7be0*/  BRA `(.L_x_185) ;  /* 0xfffffff000907947 */ /* 0x000fea000383ffff */
.L_x_175:
[----:B------:R-:W-:Y:S01]  /*7bf0*/  BSSY B0, `(.L_x_186) ;  /* 0x0000006000007945 */ /* 0x000fe20003800000 */
[----:B------:R-:W-:-:S07]  /*7c00*/  IMAD.MOV.U32 R15, RZ, RZ, -0x1 ;  /* 0xffffffffff0f7424 */ /* 0x000fce00078e00ff */
[----:B------:R-:W-:Y:S05]  /*7c10*/  WARPSYNC.COLLECTIVE R15, `(.L_x_187) ;  /* 0x000000000f0c7348 */ /* 0x000fea0003c00000 */
[----:B------:R-:W-:Y:S02]  /*7c20*/  ELECT P6, UR62, PT ;  /* 0x00000000003e782f */ /* 0x000fe400038c0000 */
[----:B------:R-:W-:Y:S01]  /*7c30*/  MOV R14, UR62 ;  /* 0x0000003e000e7c02 */ /* 0x000fe20008000f00 */
[----:B------:R-:W-:Y:S10]  /*7c40*/  ENDCOLLECTIVE ;  /* 0x000000000000791b */ /* 0x000ff40003800000 */
.L_x_187:
[----:B------:R-:W-:Y:S05]  /*7c50*/  BSYNC B0 ;  /* 0x0000000000007941 */ /* 0x000fea0003800000 */
.L_x_186:
[----:B------:R-:W-:Y:S05]  /*7c60*/  BRA `(.L_x_188) ;  /* 0xfffffff800f07947 */ /* 0x000fea000383ffff */
.L_x_179:
[----:B0-----:R0:W1:Y:S02]  /*7c70*/  SYNCS.PHASECHK.TRANS64.TRYWAIT P0, [R7+URZ], R2 ;  /* 0x00000002070075a7 */ /* 0x001064000800017f */
[----:B-1----:R-:W-:Y:S05]  /*7c80*/  @!P0 NANOSLEEP.SYNCS 0x989680 ;  /* 0x009896800000895d */ /* 0x002fea0003900000 */
[----:B------:R-:W1:Y:S02]  /*7c90*/  @!P0 SYNCS.PHASECHK.TRANS64 P0, [R7+URZ], R2 ;  /* 0x00000002070085a7 */ /* 0x000e64000800007f */
[----:B-1----:R-:W-:Y:S05]  /*7ca0*/  @!P0 BRA `(.L_x_179) ;  /* 0xfffffffc00f08947 */ /* 0x002fea000383ffff */
[----:B------:R-:W-:Y:S05]  /*7cb0*/  BRA `(.L_x_189) ;  /* 0xfffffffc00307947 */ /* 0x000fea000383ffff */
.L_x_180:
[----:B0-----:R0:W1:Y:S02]  /*7cc0*/  SYNCS.PHASECHK.TRANS64.TRYWAIT P0, [R9+URZ], R4 ;  /* 0x00000004090075a7 */ /* 0x001064000800017f */
[----:B-1----:R-:W-:Y:S05]  /*7cd0*/  @!P0 NANOSLEEP.SYNCS 0x989680 ;  /* 0x009896800000895d */ /* 0x002fea0003900000 */
[----:B------:R-:W1:Y:S02]  /*7ce0*/  @!P0 SYNCS.PHASECHK.TRANS64 P0, [R9+URZ], R4 ;  /* 0x00000004090085a7 */ /* 0x000e64000800007f */
[----:B-1----:R-:W-:Y:S05]  /*7cf0*/  @!P0 BRA `(.L_x_180) ;  /* 0xfffffffc00f08947 */ /* 0x002fea000383ffff */
[----:B------:R-:W-:Y:S05]  /*7d00*/  BRA `(.L_x_190) ;  /* 0xfffffffc00387947 */ /* 0x000fea000383ffff */
.L_x_191:
[----:B------:R-:W-:-:S00]  /*7d10*/  BRA `(.L_x_191) ;  /* 0xfffffffc00fc7947 */ /* 0x000fc0000383ffff */
[----:B------:R-:W-:-:S00]  /*7d20*/  NOP ;  /* 0x0000000000007918 */ /* 0x000fc00000000000 */
        /* <DEDUP_REMOVED lines=13> */
.L_x_192:


//--------------------- .nv.global.init           --------------------------
	.section	.nv.global.init,"aw",@progbits
.nv.global.init:
	.type		$str$22,@object
	.size		$str$22,($str$23 - $str$22)
$str$22:
        /*0000*/ 	.byte	0x6b, 0x5f, 0x74, 0x69, 0x6c, 0x65, 0x5f, 0x63, 0x6f, 0x75, 0x6e, 0x74, 0x20, 0x3e, 0x3d, 0x20
        /*0010*/ 	.byte	0x31, 0x00
	.type		$str$23,@object
	.size		$str$23,(__unnamed_1 - $str$23)
$str$23:
        /*0012*/ 	.byte	0x2f, 0x74, 0x6d, 0x70, 0x2f, 0x63, 0x75, 0x74, 0x6c, 0x61, 0x73, 0x73, 0x5f, 0x73, 0x77, 0x65
        /*0022*/ 	.byte	0x65, 0x70, 0x5f, 0x73, 0x72, 0x63, 0x2f, 0x69, 0x6e, 0x63, 0x6c, 0x75, 0x64, 0x65, 0x2f, 0x63
        /*0032*/ 	.byte	0x75, 0x74, 0x6c, 0x61, 0x73, 0x73, 0x2f, 0x67, 0x65, 0x6d, 0x6d, 0x2f, 0x63, 0x6f, 0x6c, 0x6c
        /*0042*/ 	.byte	0x65, 0x63, 0x74, 0x69, 0x76, 0x65, 0x2f, 0x73, 0x6d, 0x39, 0x30, 0x5f, 0x6d, 0x6d, 0x61, 0x5f
        /*0052*/ 	.byte	0x74, 0x6d, 0x61, 0x5f, 0x67, 0x6d, 0x6d, 0x61, 0x5f, 0x73, 0x73, 0x5f, 0x77, 0x61, 0x72, 0x70
        /*0062*/ 	.byte	0x73, 0x70, 0x65, 0x63, 0x69, 0x61, 0x6c, 0x69, 0x7a, 0x65, 0x64, 0x2e, 0x68, 0x70, 0x70, 0x00
	.type		__unnamed_1,@object
	.size		__unnamed_1,(.L_0 - __unnamed_1)
__unnamed_1:
        /*0072*/ 	.byte	0x76, 0x6f, 0x69, 0x64, 0x20, 0x63, 0x75, 0x74, 0x6c, 0x61, 0x73, 0x73, 0x3a, 0x3a, 0x67, 0x65
        /* <DEDUP_REMOVED lines=179> */
        /*0bb2*/ 	.byte	0x3a, 0x3a, 0x69, 0x64, 0x65, 0x6e, 0x74, 0x69, 0x74, 0x79, 0x5d, 0x00
.L_0:


//--------------------- .nv.shared._ZN7cutlass13device_kernelINS_4gemm6kernel13GemmUniversalIN4cute5tupleIJiiiiEEENS1_10collective13CollectiveMmaINS1_34MainloopSm90TmaGmmaWarpSpecializedILi3ENS5_IJNS4_1CILi1EEESB_SB_EEENS1_35KernelTmaWarpSpecializedCooperativeEEENS5_IJNSA_ILi128EEESF_NSA_ILi64EEEEEENS_6half_tENS5_IJSB_llEEESI_NS5_IJlSB_lEEENS4_8TiledMMAINS4_8MMA_AtomIJNS4_4SM904GMMA26MMA_64x128x16_F32F16F16_SSILNSO_5MajorE1ELSQ_0ELNSO_7ScaleInE1ELSR_1EEEEEENS4_6LayoutINS5_IJNSA_ILi2EEESB_SB_EEENS5_IJSB_NSA_ILi0EEESX_EEEEENS5_IJNS4_10UnderscoreES10_S10_EEEEENS4_13SM90_TMA_LOADENS4_14ComposedLayoutINS4_7SwizzleILi3ELi4ELi3EEENS4_18smem_ptr_flag_bitsILi16EEENSU_INS5_IJSG_NSA_ILi8EEEEEENS5_IJSB_SG_EEEEEEEvNS4_8identityES13_NS14_IS16_S18_NSU_INS5_IJS19_SG_EEENS5_IJSG_SB_EEEEEEEvS1E_EENS_8epilogue10collective6detail29Sm90TmaWarpSpecializedAdapterINS1L_15DefaultEpilogueISI_SK_SK_NS1K_6thread17LinearCombinationISI_Li1EffLNS1P_9ScaleType4KindE0ELNS_15FloatRoundStyleE2ESI_EENS1_15EpilogueDefaultEEEEEvvEEEEvNT_6ParamsE --------------------------
	.section	.nv.shared._ZN7cutlass13device_kernelINS_4gemm6kernel13GemmUniversalIN4cute5tupleIJiiiiEEENS1_10collective13CollectiveMmaINS1_34MainloopSm90TmaGmmaWarpSpecializedILi3ENS5_IJNS4_1CILi1EEESB_SB_EEENS1_35KernelTmaWarpSpecializedCooperativeEEENS5_IJNSA_ILi128EEESF_NSA_ILi64EEEEEENS_6half_tENS5_IJSB_llEEESI_NS5_IJlSB_lEEENS4_8TiledMMAINS4_8MMA_AtomIJNS4_4SM904GMMA26MMA_64x128x16_F32F16F16_SSILNSO_5MajorE1ELSQ_0ELNSO_7ScaleInE1ELSR_1EEEEEENS4_6LayoutINS5_IJNSA_ILi2EEESB_SB_EEENS5_IJSB_NSA_ILi0EEESX_EEEEENS5_IJNS4_10UnderscoreES10_S10_EEEEENS4_13SM90_TMA_LOADENS4_14ComposedLayoutINS4_7SwizzleILi3ELi4ELi3EEENS4_18smem_ptr_flag_bitsILi16EEENSU_INS5_IJSG_NSA_ILi8EEEEEENS5_IJSB_SG_EEEEEEEvNS4_8identityES13_NS14_IS16_S18_NSU_INS5_IJS19_SG_EEENS5_IJSG_SB_EEEEEEEvS1E_EENS_8epilogue10collective6detail29Sm90TmaWarpSpecializedAdapterINS1L_15DefaultEpilogueISI_SK_SK_NS1K_6thread17LinearCombinationISI_Li1EffLNS1P_9ScaleType4KindE0ELNS_15FloatRoundStyleE2ESI_EENS1_15EpilogueDefaultEEEEEvvEEEEvNT_6ParamsE,"aw",@nobits
	.sectionflags	@""
	.align	16
	.zero		1024


//--------------------- .nv.shared.reserved.0     --------------------------
	.section	.nv.shared.reserved.0,"aw",@nobits
	.weak		__nv_reservedSMEM_offset_0_alias
	.size		__nv_reservedSMEM_offset_0_alias, 0, 0
	.other		__nv_reservedSMEM_offset_0_alias,@"STO_CUDA_RESERVED_SHARED STV_DEFAULT"
__nv_reservedSMEM_offset_0_alias:
	.zero		0


//--------------------- .nv.global                --------------------------
	.section	.nv.global,"aw",@nobits
.nv.global:
	.type		_ZN40_INTERNAL_1fcedee0_4_k_cu_0033d432_291844cute1_E,@object
	.size		_ZN40_INTERNAL_1fcedee0_4_k_cu_0033d432_291844cute1_E,(_ZN40_INTERNAL_1fcedee0_4_k_cu_0033d432_291844cuda3std3__45__cpo6cbeginE - _ZN40_INTERNAL_1fcedee0_4_k_cu_0033d432_291844cute1_E)
_ZN40_INTERNAL_1fcedee0_4_k_cu_0033d432_291844cute1_E:
	.zero		1
	.type		_ZN40_INTERNAL_1fcedee0_4_k_cu_0033d432_291844cuda3std3__45__cpo6cbeginE,@object
	.size		_ZN40_INTERNAL_1fcedee0_4_k_cu_0033d432_291844cuda3std3__45__cpo6cbeginE,(_ZN40_INTERNAL_1fcedee0_4_k_cu_0033d432_291844cuda3std3__48in_placeE - _ZN40_INTERNAL_1fcedee0_4_k_cu_0033d432_291844cuda3std3__45__cpo6cbeginE)
_ZN40_INTERNAL_1fcedee0_4_k_cu_0033d432_291844cuda3std3__45__cpo6cbeginE:
	.zero		1
	.type		_ZN40_INTERNAL_1fcedee0_4_k_cu_0033d432_291844cuda3std3__48in_placeE,@object
	.size		_ZN40_INTERNAL_1fcedee0_4_k_cu_0033d432_291844cuda3std3__48in_placeE,(_ZN40_INTERNAL_1fcedee0_4_k_cu_0033d432_291844cuda3std6ranges3__45__cpo9iter_moveE - _ZN40_INTERNAL_1fcedee0_4_k_cu_0033d432_291844cuda3std3__48in_placeE)
_ZN40_INTERNAL_1fcedee0_4_k_cu_0033d432_291844cuda3std3__48in_placeE:
	.zero		1
	.type		_ZN40_INTERNAL_1fcedee0_4_k_cu_0033d432_291844cuda3std6ranges3__45__cpo9iter_moveE,@object
	.size		_ZN40_INTERNAL_1fcedee0_4_k_cu_0033d432_291844cuda3std6ranges3__45__cpo9iter_moveE,(_ZN40_INTERNAL_1fcedee0_4_k_cu_0033d432_291844cuda3std3__45__cpo5beginE - _ZN40_INTERNAL_1fcedee0_4_k_cu_0033d432_291844cuda3std6ranges3__45__cpo9iter_moveE)
_ZN40_INTERNAL_1fcedee0_4_k_cu_0033d432_291844cuda3std6ranges3__45__cpo9iter_moveE:
	.zero		1
	.type		_ZN40_INTERNAL_1fcedee0_4_k_cu_0033d432_291844cuda3std3__45__cpo5beginE,@object
	.size		_ZN40_INTERNAL_1fcedee0_4_k_cu_0033d432_291844cuda3std3__45__cpo5beginE,(_ZN40_INTERNAL_1fcedee0_4_k_cu_0033d432_291844cuda3std3__442_GLOBAL__N__1fcedee0_4_k_cu_0033d432_291846ignoreE - _ZN40_INTERNAL_1fcedee0_4_k_cu_0033d432_291844cuda3std3__45__cpo5beginE)
_ZN40_INTERNAL_1fcedee0_4_k_cu_0033d432_291844cuda3std3__45__cpo5beginE:
	.zero		1
	.type		_ZN40_INTERNAL_1fcedee0_4_k_cu_0033d432_291844cuda3std3__442_GLOBAL__N__1fcedee0_4_k_cu_0033d432_291846ignoreE,@object
	.size		_ZN40_INTERNAL_1fcedee0_4_k_cu_0033d432_291844cuda3std3__442_GLOBAL__N__1fcedee0_4_k_cu_0033d432_291846ignoreE,(_ZN40_INTERNAL_1fcedee0_4_k_cu_0033d432_291844cute7productE - _ZN40_INTERNAL_1fcedee0_4_k_cu_0033d432_291844cuda3std3__442_GLOBAL__N__1fcedee0_4_k_cu_0033d432_291846ignoreE)
_ZN40_INTERNAL_1fcedee0_4_k_cu_0033d432_291844cuda3std3__442_GLOBAL__N__1fcedee0_4_k_cu_0033d432_291846ignoreE:
	.zero		1
	.type		_ZN40_INTERNAL_1fcedee0_4_k_cu_0033d432_291844cute7productE,@object
	.size		_ZN40_INTERNAL_1fcedee0_4_k_cu_0033d432_291844cute7productE,(_ZN40_INTERNAL_1fcedee0_4_k_cu_0033d432_291844cuda3std3__45__cpo3endE - _ZN40_INTERNAL_1fcedee0_4_k_cu_0033d432_291844cute7productE)
_ZN40_INTERNAL_1fcedee0_4_k_cu_0033d432_291844cute7productE:
	.zero		1
	.type		_ZN40_INTERNAL_1fcedee0_4_k_cu_0033d432_291844cuda3std3__45__cpo3endE,@object
	.size		_ZN40_INTERNAL_1fcedee0_4_k_cu_0033d432_291844cuda3std3__45__cpo3endE,(_ZN40_INTERNAL_1fcedee0_4_k_cu_0033d432_291844cuda3std3__419piecewise_constructE - _ZN40_INTERNAL_1fcedee0_4_k_cu_0033d432_291844cuda3std3__45__cpo3endE)
_ZN40_INTERNAL_1fcedee0_4_k_cu_0033d432_291844cuda3std3__45__cpo3endE:
	.zero		1
	.type		_ZN40_INTERNAL_1fcedee0_4_k_cu_0033d432_291844cuda3std3__419piecewise_constructE,@object
	.size		_ZN40_INTERNAL_1fcedee0_4_k_cu_0033d432_291844cuda3std3__419piecewise_constructE,(_ZN40_INTERNAL_1fcedee0_4_k_cu_0033d432_291844cuda3std3__45__cpo4cendE - _ZN40_INTERNAL_1fcedee0_4_k_cu_0033d432_291844cuda3std3__419piecewise_constructE)
_ZN40_INTERNAL_1fcedee0_4_k_cu_0033d432_291844cuda3std3__419piecewise_constructE:
	.zero		1
	.type		_ZN40_INTERNAL_1fcedee0_4_k_cu_0033d432_291844cuda3std3__45__cpo4cendE,@object
	.size		_ZN40_INTERNAL_1fcedee0_4_k_cu_0033d432_291844cuda3std3__45__cpo4cendE,(_ZN40_INTERNAL_1fcedee0_4_k_cu_0033d432_291844cuda3std6ranges3__45__cpo4swapE - _ZN40_INTERNAL_1fcedee0_4_k_cu_0033d432_291844cuda3std3__45__cpo4cendE)
_ZN40_INTERNAL_1fcedee0_4_k_cu_0033d432_291844cuda3std3__45__cpo4cendE:
	.zero		1
	.type		_ZN40_INTERNAL_1fcedee0_4_k_cu_0033d432_291844cuda3std6ranges3__45__cpo4swapE,@object
	.size		_ZN40_INTERNAL_1fcedee0_4_k_cu_0033d432_291844cuda3std6ranges3__45__cpo4swapE,(.L_8 - _ZN40_INTERNAL_1fcedee0_4_k_cu_0033d432_291844cuda3std6ranges3__45__cpo4swapE)
_ZN40_INTERNAL_1fcedee0_4_k_cu_0033d432_291844cuda3std6ranges3__45__cpo4swapE:
	.zero		1
.L_8:


//--------------------- .nv.constant0._ZN7cutlass13device_kernelINS_4gemm6kernel13GemmUniversalIN4cute5tupleIJiiiiEEENS1_10collective13CollectiveMmaINS1_34MainloopSm90TmaGmmaWarpSpecializedILi3ENS5_IJNS4_1CILi1EEESB_SB_EEENS1_35KernelTmaWarpSpecializedCooperativeEEENS5_IJNSA_ILi128EEESF_NSA_ILi64EEEEEENS_6half_tENS5_IJSB_llEEESI_NS5_IJlSB_lEEENS4_8TiledMMAINS4_8MMA_AtomIJNS4_4SM904GMMA26MMA_64x128x16_F32F16F16_SSILNSO_5MajorE1ELSQ_0ELNSO_7ScaleInE1ELSR_1EEEEEENS4_6LayoutINS5_IJNSA_ILi2EEESB_SB_EEENS5_IJSB_NSA_ILi0EEESX_EEEEENS5_IJNS4_10UnderscoreES10_S10_EEEEENS4_13SM90_TMA_LOADENS4_14ComposedLayoutINS4_7SwizzleILi3ELi4ELi3EEENS4_18smem_ptr_flag_bitsILi16EEENSU_INS5_IJSG_NSA_ILi8EEEEEENS5_IJSB_SG_EEEEEEEvNS4_8identityES13_NS14_IS16_S18_NSU_INS5_IJS19_SG_EEENS5_IJSG_SB_EEEEEEEvS1E_EENS_8epilogue10collective6detail29Sm90TmaWarpSpecializedAdapterINS1L_15DefaultEpilogueISI_SK_SK_NS1K_6thread17LinearCombinationISI_Li1EffLNS1P_9ScaleType4KindE0ELNS_15FloatRoundStyleE2ESI_EENS1_15EpilogueDefaultEEEEEvvEEEEvNT_6ParamsE --------------------------
	.section	.nv.constant0._ZN7cutlass13device_kernelINS_4gemm6kernel13GemmUniversalIN4cute5tupleIJiiiiEEENS1_10collective13CollectiveMmaINS1_34MainloopSm90TmaGmmaWarpSpecializedILi3ENS5_IJNS4_1CILi1EEESB_SB_EEENS1_35KernelTmaWarpSpecializedCooperativeEEENS5_IJNSA_ILi128EEESF_NSA_ILi64EEEEEENS_6half_tENS5_IJSB_llEEESI_NS5_IJlSB_lEEENS4_8TiledMMAINS4_8MMA_AtomIJNS4_4SM904GMMA26MMA_64x128x16_F32F16F16_SSILNSO_5MajorE1ELSQ_0ELNSO_7ScaleInE1ELSR_1EEEEEENS4_6LayoutINS5_IJNSA_ILi2EEESB_SB_EEENS5_IJSB_NSA_ILi0EEESX_EEEEENS5_IJNS4_10UnderscoreES10_S10_EEEEENS4_13SM90_TMA_LOADENS4_14ComposedLayoutINS4_7SwizzleILi3ELi4ELi3EEENS4_18smem_ptr_flag_bitsILi16EEENSU_INS5_IJSG_NSA_ILi8EEEEEENS5_IJSB_SG_EEEEEEEvNS4_8identityES13_NS14_IS16_S18_NSU_INS5_IJS19_SG_EEENS5_IJSG_SB_EEEEEEEvS1E_EENS_8epilogue10collective6detail29Sm90TmaWarpSpecializedAdapterINS1L_15DefaultEpilogueISI_SK_SK_NS1K_6thread17LinearCombinationISI_Li1EffLNS1P_9ScaleType4KindE0ELNS_15FloatRoundStyleE2ESI_EENS1_15EpilogueDefaultEEEEEvvEEEEvNT_6ParamsE,"a",@progbits
	.sectionflags	@""
	.align	4
.nv.constant0._ZN7cutlass13device_kernelINS_4gemm6kernel13GemmUniversalIN4cute5tupleIJiiiiEEENS1_10collective13CollectiveMmaINS1_34MainloopSm90TmaGmmaWarpSpecializedILi3ENS5_IJNS4_1CILi1EEESB_SB_EEENS1_35KernelTmaWarpSpecializedCooperativeEEENS5_IJNSA_ILi128EEESF_NSA_ILi64EEEEEENS_6half_tENS5_IJSB_llEEESI_NS5_IJlSB_lEEENS4_8TiledMMAINS4_8MMA_AtomIJNS4_4SM904GMMA26MMA_64x128x16_F32F16F16_SSILNSO_5MajorE1ELSQ_0ELNSO_7ScaleInE1ELSR_1EEEEEENS4_6LayoutINS5_IJNSA_ILi2EEESB_SB_EEENS5_IJSB_NSA_ILi0EEESX_EEEEENS5_IJNS4_10UnderscoreES10_S10_EEEEENS4_13SM90_TMA_LOADENS4_14ComposedLayoutINS4_7SwizzleILi3ELi4ELi3EEENS4_18smem_ptr_flag_bitsILi16EEENSU_INS5_IJSG_NSA_ILi8EEEEEENS5_IJSB_SG_EEEEEEEvNS4_8identityES13_NS14_IS16_S18_NSU_INS5_IJS19_SG_EEENS5_IJSG_SB_EEEEEEEvS1E_EENS_8epilogue10collective6detail29Sm90TmaWarpSpecializedAdapterINS1L_15DefaultEpilogueISI_SK_SK_NS1K_6thread17LinearCombinationISI_Li1EffLNS1P_9ScaleType4KindE0ELNS_15FloatRoundStyleE2ESI_EENS1_15EpilogueDefaultEEEEEvvEEEEvNT_6ParamsE:
	.zero		1664


//--------------------- SYMBOLS --------------------------

	.type		.nv.reservedSmem.offset0,@object
	.size		.nv.reservedSmem.offset0,0x4
	.type		__assertfail,@function
